//
// Generated by NVIDIA NVVM Compiler
//
// Compiler Build ID: CL-36424714
// Cuda compilation tools, release 13.0, V13.0.88
// Based on NVVM 20.0.0
//

.version 9.0
.target sm_100
.address_size 64

	// .globl	_Z5SgemmILi128ELi8ELi128ELi8ELi8ELb0EEvPfS0_S0_iii
// _ZZ5SgemmILi128ELi8ELi128ELi8ELi8ELb0EEvPfS0_S0_iiiE2As has been demoted
// _ZZ5SgemmILi128ELi8ELi128ELi8ELi8ELb0EEvPfS0_S0_iiiE2Bs has been demoted

.visible .entry _Z5SgemmILi128ELi8ELi128ELi8ELi8ELb0EEvPfS0_S0_iii(
	.param .u64 .ptr .align 1 _Z5SgemmILi128ELi8ELi128ELi8ELi8ELb0EEvPfS0_S0_iii_param_0,
	.param .u64 .ptr .align 1 _Z5SgemmILi128ELi8ELi128ELi8ELi8ELb0EEvPfS0_S0_iii_param_1,
	.param .u64 .ptr .align 1 _Z5SgemmILi128ELi8ELi128ELi8ELi8ELb0EEvPfS0_S0_iii_param_2,
	.param .u32 _Z5SgemmILi128ELi8ELi128ELi8ELi8ELb0EEvPfS0_S0_iii_param_3,
	.param .u32 _Z5SgemmILi128ELi8ELi128ELi8ELi8ELb0EEvPfS0_S0_iii_param_4,
	.param .u32 _Z5SgemmILi128ELi8ELi128ELi8ELi8ELb0EEvPfS0_S0_iii_param_5
)
{
	.reg .pred 	%p<4>;
	.reg .b16 	%rs<5>;
	.reg .b32 	%r<139>;
	.reg .b32 	%f<867>;
	.reg .b64 	%rd<38>;
	// demoted variable
	.shared .align 4 .b8 _ZZ5SgemmILi128ELi8ELi128ELi8ELi8ELb0EEvPfS0_S0_iiiE2As[8192];
	// demoted variable
	.shared .align 4 .b8 _ZZ5SgemmILi128ELi8ELi128ELi8ELi8ELb0EEvPfS0_S0_iiiE2Bs[8192];
	ld.param.u64 	%rd6, [_Z5SgemmILi128ELi8ELi128ELi8ELi8ELb0EEvPfS0_S0_iii_param_0];
	ld.param.u64 	%rd4, [_Z5SgemmILi128ELi8ELi128ELi8ELi8ELb0EEvPfS0_S0_iii_param_1];
	ld.param.u32 	%r11, [_Z5SgemmILi128ELi8ELi128ELi8ELi8ELb0EEvPfS0_S0_iii_param_4];
	ld.param.u32 	%r12, [_Z5SgemmILi128ELi8ELi128ELi8ELi8ELb0EEvPfS0_S0_iii_param_5];
	cvta.to.global.u64 	%rd7, %rd6;
	cvta.to.global.u64 	%rd8, %rd4;
	mov.u32 	%r15, %ctaid.x;
	mov.u32 	%r16, %ctaid.y;
	mov.u32 	%r17, %tid.x;
	mov.u32 	%r18, %tid.y;
	shl.b32 	%r19, %r18, 4;
	add.s32 	%r20, %r19, %r17;
	shr.u32 	%r21, %r20, 1;
	shr.u32 	%r22, %r20, 5;
	shl.b32 	%r23, %r17, 2;
	and.b32  	%r24, %r23, 4;
	shl.b32 	%r25, %r20, 2;
	and.b32  	%r26, %r25, 124;
	mul.lo.s32 	%r27, %r16, %r12;
	shl.b32 	%r28, %r27, 7;
	cvt.s64.s32 	%rd9, %r28;
	shl.b32 	%r29, %r15, 7;
	mul.wide.u32 	%rd10, %r29, 4;
	add.s64 	%rd11, %rd8, %rd10;
	shr.u32 	%r30, %r20, 2;
	and.b32  	%r31, %r30, 8176;
	and.b32  	%r32, %r21, 12;
	or.b32  	%r33, %r31, %r32;
	mad.lo.s32 	%r34, %r12, %r21, %r24;
	cvt.s64.s32 	%rd12, %r34;
	add.s64 	%rd13, %rd9, %rd12;
	shl.b64 	%rd14, %rd13, 2;
	add.s64 	%rd15, %rd14, %rd7;
	ld.global.nc.v4.f32 	{%f862, %f861, %f860, %f859}, [%rd15];
	shl.b32 	%r35, %r17, 11;
	and.b32  	%r36, %r35, 2048;
	mov.u32 	%r37, _ZZ5SgemmILi128ELi8ELi128ELi8ELi8ELb0EEvPfS0_S0_iiiE2As;
	add.s32 	%r38, %r37, %r36;
	shl.b32 	%r39, %r21, 2;
	add.s32 	%r40, %r38, %r39;
	st.shared.f32 	[%r40], %f862;
	st.shared.f32 	[%r40+512], %f861;
	st.shared.f32 	[%r40+1024], %f860;
	st.shared.f32 	[%r40+1536], %f859;
	shl.b32 	%r41, %r22, 9;
	mov.u32 	%r42, _ZZ5SgemmILi128ELi8ELi128ELi8ELi8ELb0EEvPfS0_S0_iiiE2Bs;
	add.s32 	%r43, %r42, %r41;
	shl.b32 	%r44, %r20, 4;
	and.b32  	%r45, %r44, 496;
	add.s32 	%r46, %r43, %r45;
	mad.lo.s32 	%r47, %r11, %r22, %r26;
	mul.wide.s32 	%rd16, %r47, 4;
	add.s64 	%rd17, %rd11, %rd16;
	ld.global.nc.v4.f32 	{%f287, %f288, %f289, %f290}, [%rd17];
	st.shared.v4.f32 	[%r46], {%f287, %f288, %f289, %f290};
	bar.sync 	0;
	shl.b32 	%r48, %r33, 2;
	add.s32 	%r49, %r37, %r48;
	ld.shared.v4.f32 	{%f842, %f841, %f840, %f839}, [%r49];
	ld.shared.v4.f32 	{%f838, %f837, %f836, %f835}, [%r49+256];
	and.b32  	%r50, %r25, 128;
	shl.b32 	%r51, %r17, 4;
	and.b32  	%r52, %r51, 112;
	or.b32  	%r53, %r52, %r50;
	add.s32 	%r54, %r42, %r53;
	ld.shared.v4.f32 	{%f850, %f849, %f848, %f847}, [%r54];
	ld.shared.v4.f32 	{%f846, %f845, %f844, %f843}, [%r54+256];
	add.s64 	%rd37, %rd15, 32;
	add.s32 	%r55, %r22, 8;
	mad.lo.s32 	%r135, %r11, %r55, %r26;
	mov.b32 	%r137, 0;
	mov.b32 	%r136, 1;
	mov.f32 	%f771, 0f00000000;
	mov.f32 	%f772, %f771;
	mov.f32 	%f773, %f771;
	mov.f32 	%f774, %f771;
	mov.f32 	%f775, %f771;
	mov.f32 	%f776, %f771;
	mov.f32 	%f777, %f771;
	mov.f32 	%f778, %f771;
	mov.f32 	%f779, %f771;
	mov.f32 	%f780, %f771;
	mov.f32 	%f781, %f771;
	mov.f32 	%f782, %f771;
	mov.f32 	%f783, %f771;
	mov.f32 	%f784, %f771;
	mov.f32 	%f785, %f771;
	mov.f32 	%f786, %f771;
	mov.f32 	%f787, %f771;
	mov.f32 	%f788, %f771;
	mov.f32 	%f789, %f771;
	mov.f32 	%f790, %f771;
	mov.f32 	%f791, %f771;
	mov.f32 	%f792, %f771;
	mov.f32 	%f793, %f771;
	mov.f32 	%f794, %f771;
	mov.f32 	%f795, %f771;
	mov.f32 	%f796, %f771;
	mov.f32 	%f797, %f771;
	mov.f32 	%f798, %f771;
	mov.f32 	%f799, %f771;
	mov.f32 	%f800, %f771;
	mov.f32 	%f801, %f771;
	mov.f32 	%f802, %f771;
	mov.f32 	%f803, %f771;
	mov.f32 	%f804, %f771;
	mov.f32 	%f805, %f771;
	mov.f32 	%f806, %f771;
	mov.f32 	%f807, %f771;
	mov.f32 	%f808, %f771;
	mov.f32 	%f809, %f771;
	mov.f32 	%f810, %f771;
	mov.f32 	%f811, %f771;
	mov.f32 	%f812, %f771;
	mov.f32 	%f813, %f771;
	mov.f32 	%f814, %f771;
	mov.f32 	%f815, %f771;
	mov.f32 	%f816, %f771;
	mov.f32 	%f817, %f771;
	mov.f32 	%f818, %f771;
	mov.f32 	%f819, %f771;
	mov.f32 	%f820, %f771;
	mov.f32 	%f821, %f771;
	mov.f32 	%f822, %f771;
	mov.f32 	%f823, %f771;
	mov.f32 	%f824, %f771;
	mov.f32 	%f825, %f771;
	mov.f32 	%f826, %f771;
	mov.f32 	%f827, %f771;
	mov.f32 	%f828, %f771;
	mov.f32 	%f829, %f771;
	mov.f32 	%f830, %f771;
	mov.f32 	%f831, %f771;
	mov.f32 	%f832, %f771;
	mov.f32 	%f833, %f771;
	mov.f32 	%f834, %f771;
$L__BB0_1:
	ld.param.u32 	%r132, [_Z5SgemmILi128ELi8ELi128ELi8ELi8ELb0EEvPfS0_S0_iii_param_5];
	add.s32 	%r137, %r137, 8;
	setp.ge.s32 	%p1, %r137, %r132;
	@%p1 bra 	$L__BB0_3;
	ld.param.u64 	%rd35, [_Z5SgemmILi128ELi8ELi128ELi8ELi8ELb0EEvPfS0_S0_iii_param_1];
	ld.global.nc.v4.f32 	{%f862, %f861, %f860, %f859}, [%rd37];
	cvta.to.global.u64 	%rd18, %rd35;
	mov.u32 	%r56, %ctaid.x;
	shl.b32 	%r57, %r56, 7;
	mul.wide.u32 	%rd19, %r57, 4;
	add.s64 	%rd20, %rd18, %rd19;
	mul.wide.s32 	%rd21, %r135, 4;
	add.s64 	%rd22, %rd20, %rd21;
	ld.global.nc.v4.f32 	{%f866, %f865, %f864, %f863}, [%rd22];
$L__BB0_3:
	ld.param.u32 	%r133, [_Z5SgemmILi128ELi8ELi128ELi8ELi8ELb0EEvPfS0_S0_iii_param_5];
	setp.ge.s32 	%p2, %r137, %r133;
	shl.b32 	%r58, %r136, 12;
	xor.b32  	%r59, %r58, 4096;
	mov.u32 	%r60, _ZZ5SgemmILi128ELi8ELi128ELi8ELi8ELb0EEvPfS0_S0_iiiE2As;
	add.s32 	%r61, %r60, %r59;
	mov.u32 	%r62, _ZZ5SgemmILi128ELi8ELi128ELi8ELi8ELb0EEvPfS0_S0_iiiE2Bs;
	add.s32 	%r63, %r62, %r59;
	mov.u32 	%r64, %tid.y;
	shl.b32 	%r65, %r64, 4;
	mov.u32 	%r66, %tid.x;
	add.s32 	%r67, %r65, %r66;
	shr.u32 	%r68, %r67, 2;
	and.b32  	%r69, %r68, 8176;
	shr.u32 	%r70, %r67, 1;
	and.b32  	%r71, %r70, 12;
	or.b32  	%r72, %r69, %r71;
	shl.b32 	%r73, %r72, 2;
	add.s32 	%r74, %r61, %r73;
	ld.shared.v4.f32 	{%f291, %f292, %f293, %f294}, [%r74+512];
	ld.shared.v4.f32 	{%f295, %f296, %f297, %f298}, [%r74+768];
	shl.b32 	%r75, %r67, 2;
	and.b32  	%r76, %r75, 128;
	shl.b32 	%r77, %r66, 4;
	and.b32  	%r78, %r77, 112;
	or.b32  	%r79, %r78, %r76;
	add.s32 	%r80, %r63, %r79;
	ld.shared.v4.f32 	{%f299, %f300, %f301, %f302}, [%r80+512];
	ld.shared.v4.f32 	{%f303, %f304, %f305, %f306}, [%r80+768];
	fma.rn.f32 	%f307, %f842, %f850, %f834;
	fma.rn.f32 	%f308, %f842, %f849, %f833;
	fma.rn.f32 	%f309, %f842, %f848, %f832;
	fma.rn.f32 	%f310, %f842, %f847, %f831;
	fma.rn.f32 	%f311, %f842, %f846, %f830;
	fma.rn.f32 	%f312, %f842, %f845, %f829;
	fma.rn.f32 	%f313, %f842, %f844, %f828;
	fma.rn.f32 	%f314, %f842, %f843, %f827;
	fma.rn.f32 	%f315, %f841, %f850, %f826;
	fma.rn.f32 	%f316, %f841, %f849, %f825;
	fma.rn.f32 	%f317, %f841, %f848, %f824;
	fma.rn.f32 	%f318, %f841, %f847, %f823;
	fma.rn.f32 	%f319, %f841, %f846, %f822;
	fma.rn.f32 	%f320, %f841, %f845, %f821;
	fma.rn.f32 	%f321, %f841, %f844, %f820;
	fma.rn.f32 	%f322, %f841, %f843, %f819;
	fma.rn.f32 	%f323, %f840, %f850, %f818;
	fma.rn.f32 	%f324, %f840, %f849, %f817;
	fma.rn.f32 	%f325, %f840, %f848, %f816;
	fma.rn.f32 	%f326, %f840, %f847, %f815;
	fma.rn.f32 	%f327, %f840, %f846, %f814;
	fma.rn.f32 	%f328, %f840, %f845, %f813;
	fma.rn.f32 	%f329, %f840, %f844, %f812;
	fma.rn.f32 	%f330, %f840, %f843, %f811;
	fma.rn.f32 	%f331, %f839, %f850, %f810;
	fma.rn.f32 	%f332, %f839, %f849, %f809;
	fma.rn.f32 	%f333, %f839, %f848, %f808;
	fma.rn.f32 	%f334, %f839, %f847, %f807;
	fma.rn.f32 	%f335, %f839, %f846, %f806;
	fma.rn.f32 	%f336, %f839, %f845, %f805;
	fma.rn.f32 	%f337, %f839, %f844, %f804;
	fma.rn.f32 	%f338, %f839, %f843, %f803;
	fma.rn.f32 	%f339, %f838, %f850, %f802;
	fma.rn.f32 	%f340, %f838, %f849, %f801;
	fma.rn.f32 	%f341, %f838, %f848, %f800;
	fma.rn.f32 	%f342, %f838, %f847, %f799;
	fma.rn.f32 	%f343, %f838, %f846, %f798;
	fma.rn.f32 	%f344, %f838, %f845, %f797;
	fma.rn.f32 	%f345, %f838, %f844, %f796;
	fma.rn.f32 	%f346, %f838, %f843, %f795;
	fma.rn.f32 	%f347, %f837, %f850, %f794;
	fma.rn.f32 	%f348, %f837, %f849, %f793;
	fma.rn.f32 	%f349, %f837, %f848, %f792;
	fma.rn.f32 	%f350, %f837, %f847, %f791;
	fma.rn.f32 	%f351, %f837, %f846, %f790;
	fma.rn.f32 	%f352, %f837, %f845, %f789;
	fma.rn.f32 	%f353, %f837, %f844, %f788;
	fma.rn.f32 	%f354, %f837, %f843, %f787;
	fma.rn.f32 	%f355, %f836, %f850, %f786;
	fma.rn.f32 	%f356, %f836, %f849, %f785;
	fma.rn.f32 	%f357, %f836, %f848, %f784;
	fma.rn.f32 	%f358, %f836, %f847, %f783;
	fma.rn.f32 	%f359, %f836, %f846, %f782;
	fma.rn.f32 	%f360, %f836, %f845, %f781;
	fma.rn.f32 	%f361, %f836, %f844, %f780;
	fma.rn.f32 	%f362, %f836, %f843, %f779;
	fma.rn.f32 	%f363, %f835, %f850, %f778;
	fma.rn.f32 	%f364, %f835, %f849, %f777;
	fma.rn.f32 	%f365, %f835, %f848, %f776;
	fma.rn.f32 	%f366, %f835, %f847, %f775;
	fma.rn.f32 	%f367, %f835, %f846, %f774;
	fma.rn.f32 	%f368, %f835, %f845, %f773;
	fma.rn.f32 	%f369, %f835, %f844, %f772;
	fma.rn.f32 	%f370, %f835, %f843, %f771;
	ld.shared.v4.f32 	{%f371, %f372, %f373, %f374}, [%r74+1024];
	ld.shared.v4.f32 	{%f375, %f376, %f377, %f378}, [%r74+1280];
	ld.shared.v4.f32 	{%f379, %f380, %f381, %f382}, [%r80+1024];
	ld.shared.v4.f32 	{%f383, %f384, %f385, %f386}, [%r80+1280];
	fma.rn.f32 	%f387, %f291, %f299, %f307;
	fma.rn.f32 	%f388, %f291, %f300, %f308;
	fma.rn.f32 	%f389, %f291, %f301, %f309;
	fma.rn.f32 	%f390, %f291, %f302, %f310;
	fma.rn.f32 	%f391, %f291, %f303, %f311;
	fma.rn.f32 	%f392, %f291, %f304, %f312;
	fma.rn.f32 	%f393, %f291, %f305, %f313;
	fma.rn.f32 	%f394, %f291, %f306, %f314;
	fma.rn.f32 	%f395, %f292, %f299, %f315;
	fma.rn.f32 	%f396, %f292, %f300, %f316;
	fma.rn.f32 	%f397, %f292, %f301, %f317;
	fma.rn.f32 	%f398, %f292, %f302, %f318;
	fma.rn.f32 	%f399, %f292, %f303, %f319;
	fma.rn.f32 	%f400, %f292, %f304, %f320;
	fma.rn.f32 	%f401, %f292, %f305, %f321;
	fma.rn.f32 	%f402, %f292, %f306, %f322;
	fma.rn.f32 	%f403, %f293, %f299, %f323;
	fma.rn.f32 	%f404, %f293, %f300, %f324;
	fma.rn.f32 	%f405, %f293, %f301, %f325;
	fma.rn.f32 	%f406, %f293, %f302, %f326;
	fma.rn.f32 	%f407, %f293, %f303, %f327;
	fma.rn.f32 	%f408, %f293, %f304, %f328;
	fma.rn.f32 	%f409, %f293, %f305, %f329;
	fma.rn.f32 	%f410, %f293, %f306, %f330;
	fma.rn.f32 	%f411, %f294, %f299, %f331;
	fma.rn.f32 	%f412, %f294, %f300, %f332;
	fma.rn.f32 	%f413, %f294, %f301, %f333;
	fma.rn.f32 	%f414, %f294, %f302, %f334;
	fma.rn.f32 	%f415, %f294, %f303, %f335;
	fma.rn.f32 	%f416, %f294, %f304, %f336;
	fma.rn.f32 	%f417, %f294, %f305, %f337;
	fma.rn.f32 	%f418, %f294, %f306, %f338;
	fma.rn.f32 	%f419, %f295, %f299, %f339;
	fma.rn.f32 	%f420, %f295, %f300, %f340;
	fma.rn.f32 	%f421, %f295, %f301, %f341;
	fma.rn.f32 	%f422, %f295, %f302, %f342;
	fma.rn.f32 	%f423, %f295, %f303, %f343;
	fma.rn.f32 	%f424, %f295, %f304, %f344;
	fma.rn.f32 	%f425, %f295, %f305, %f345;
	fma.rn.f32 	%f426, %f295, %f306, %f346;
	fma.rn.f32 	%f427, %f296, %f299, %f347;
	fma.rn.f32 	%f428, %f296, %f300, %f348;
	fma.rn.f32 	%f429, %f296, %f301, %f349;
	fma.rn.f32 	%f430, %f296, %f302, %f350;
	fma.rn.f32 	%f431, %f296, %f303, %f351;
	fma.rn.f32 	%f432, %f296, %f304, %f352;
	fma.rn.f32 	%f433, %f296, %f305, %f353;
	fma.rn.f32 	%f434, %f296, %f306, %f354;
	fma.rn.f32 	%f435, %f297, %f299, %f355;
	fma.rn.f32 	%f436, %f297, %f300, %f356;
	fma.rn.f32 	%f437, %f297, %f301, %f357;
	fma.rn.f32 	%f438, %f297, %f302, %f358;
	fma.rn.f32 	%f439, %f297, %f303, %f359;
	fma.rn.f32 	%f440, %f297, %f304, %f360;
	fma.rn.f32 	%f441, %f297, %f305, %f361;
	fma.rn.f32 	%f442, %f297, %f306, %f362;
	fma.rn.f32 	%f443, %f298, %f299, %f363;
	fma.rn.f32 	%f444, %f298, %f300, %f364;
	fma.rn.f32 	%f445, %f298, %f301, %f365;
	fma.rn.f32 	%f446, %f298, %f302, %f366;
	fma.rn.f32 	%f447, %f298, %f303, %f367;
	fma.rn.f32 	%f448, %f298, %f304, %f368;
	fma.rn.f32 	%f449, %f298, %f305, %f369;
	fma.rn.f32 	%f450, %f298, %f306, %f370;
	ld.shared.v4.f32 	{%f451, %f452, %f453, %f454}, [%r74+1536];
	ld.shared.v4.f32 	{%f455, %f456, %f457, %f458}, [%r74+1792];
	ld.shared.v4.f32 	{%f459, %f460, %f461, %f462}, [%r80+1536];
	ld.shared.v4.f32 	{%f463, %f464, %f465, %f466}, [%r80+1792];
	fma.rn.f32 	%f467, %f371, %f379, %f387;
	fma.rn.f32 	%f468, %f371, %f380, %f388;
	fma.rn.f32 	%f469, %f371, %f381, %f389;
	fma.rn.f32 	%f470, %f371, %f382, %f390;
	fma.rn.f32 	%f471, %f371, %f383, %f391;
	fma.rn.f32 	%f472, %f371, %f384, %f392;
	fma.rn.f32 	%f473, %f371, %f385, %f393;
	fma.rn.f32 	%f474, %f371, %f386, %f394;
	fma.rn.f32 	%f475, %f372, %f379, %f395;
	fma.rn.f32 	%f476, %f372, %f380, %f396;
	fma.rn.f32 	%f477, %f372, %f381, %f397;
	fma.rn.f32 	%f478, %f372, %f382, %f398;
	fma.rn.f32 	%f479, %f372, %f383, %f399;
	fma.rn.f32 	%f480, %f372, %f384, %f400;
	fma.rn.f32 	%f481, %f372, %f385, %f401;
	fma.rn.f32 	%f482, %f372, %f386, %f402;
	fma.rn.f32 	%f483, %f373, %f379, %f403;
	fma.rn.f32 	%f484, %f373, %f380, %f404;
	fma.rn.f32 	%f485, %f373, %f381, %f405;
	fma.rn.f32 	%f486, %f373, %f382, %f406;
	fma.rn.f32 	%f487, %f373, %f383, %f407;
	fma.rn.f32 	%f488, %f373, %f384, %f408;
	fma.rn.f32 	%f489, %f373, %f385, %f409;
	fma.rn.f32 	%f490, %f373, %f386, %f410;
	fma.rn.f32 	%f491, %f374, %f379, %f411;
	fma.rn.f32 	%f492, %f374, %f380, %f412;
	fma.rn.f32 	%f493, %f374, %f381, %f413;
	fma.rn.f32 	%f494, %f374, %f382, %f414;
	fma.rn.f32 	%f495, %f374, %f383, %f415;
	fma.rn.f32 	%f496, %f374, %f384, %f416;
	fma.rn.f32 	%f497, %f374, %f385, %f417;
	fma.rn.f32 	%f498, %f374, %f386, %f418;
	fma.rn.f32 	%f499, %f375, %f379, %f419;
	fma.rn.f32 	%f500, %f375, %f380, %f420;
	fma.rn.f32 	%f501, %f375, %f381, %f421;
	fma.rn.f32 	%f502, %f375, %f382, %f422;
	fma.rn.f32 	%f503, %f375, %f383, %f423;
	fma.rn.f32 	%f504, %f375, %f384, %f424;
	fma.rn.f32 	%f505, %f375, %f385, %f425;
	fma.rn.f32 	%f506, %f375, %f386, %f426;
	fma.rn.f32 	%f507, %f376, %f379, %f427;
	fma.rn.f32 	%f508, %f376, %f380, %f428;
	fma.rn.f32 	%f509, %f376, %f381, %f429;
	fma.rn.f32 	%f510, %f376, %f382, %f430;
	fma.rn.f32 	%f511, %f376, %f383, %f431;
	fma.rn.f32 	%f512, %f376, %f384, %f432;
	fma.rn.f32 	%f513, %f376, %f385, %f433;
	fma.rn.f32 	%f514, %f376, %f386, %f434;
	fma.rn.f32 	%f515, %f377, %f379, %f435;
	fma.rn.f32 	%f516, %f377, %f380, %f436;
	fma.rn.f32 	%f517, %f377, %f381, %f437;
	fma.rn.f32 	%f518, %f377, %f382, %f438;
	fma.rn.f32 	%f519, %f377, %f383, %f439;
	fma.rn.f32 	%f520, %f377, %f384, %f440;
	fma.rn.f32 	%f521, %f377, %f385, %f441;
	fma.rn.f32 	%f522, %f377, %f386, %f442;
	fma.rn.f32 	%f523, %f378, %f379, %f443;
	fma.rn.f32 	%f524, %f378, %f380, %f444;
	fma.rn.f32 	%f525, %f378, %f381, %f445;
	fma.rn.f32 	%f526, %f378, %f382, %f446;
	fma.rn.f32 	%f527, %f378, %f383, %f447;
	fma.rn.f32 	%f528, %f378, %f384, %f448;
	fma.rn.f32 	%f529, %f378, %f385, %f449;
	fma.rn.f32 	%f530, %f378, %f386, %f450;
	ld.shared.v4.f32 	{%f531, %f532, %f533, %f534}, [%r74+2048];
	ld.shared.v4.f32 	{%f535, %f536, %f537, %f538}, [%r74+2304];
	ld.shared.v4.f32 	{%f539, %f540, %f541, %f542}, [%r80+2048];
	ld.shared.v4.f32 	{%f543, %f544, %f545, %f546}, [%r80+2304];
	fma.rn.f32 	%f547, %f451, %f459, %f467;
	fma.rn.f32 	%f548, %f451, %f460, %f468;
	fma.rn.f32 	%f549, %f451, %f461, %f469;
	fma.rn.f32 	%f550, %f451, %f462, %f470;
	fma.rn.f32 	%f551, %f451, %f463, %f471;
	fma.rn.f32 	%f552, %f451, %f464, %f472;
	fma.rn.f32 	%f553, %f451, %f465, %f473;
	fma.rn.f32 	%f554, %f451, %f466, %f474;
	fma.rn.f32 	%f555, %f452, %f459, %f475;
	fma.rn.f32 	%f556, %f452, %f460, %f476;
	fma.rn.f32 	%f557, %f452, %f461, %f477;
	fma.rn.f32 	%f558, %f452, %f462, %f478;
	fma.rn.f32 	%f559, %f452, %f463, %f479;
	fma.rn.f32 	%f560, %f452, %f464, %f480;
	fma.rn.f32 	%f561, %f452, %f465, %f481;
	fma.rn.f32 	%f562, %f452, %f466, %f482;
	fma.rn.f32 	%f563, %f453, %f459, %f483;
	fma.rn.f32 	%f564, %f453, %f460, %f484;
	fma.rn.f32 	%f565, %f453, %f461, %f485;
	fma.rn.f32 	%f566, %f453, %f462, %f486;
	fma.rn.f32 	%f567, %f453, %f463, %f487;
	fma.rn.f32 	%f568, %f453, %f464, %f488;
	fma.rn.f32 	%f569, %f453, %f465, %f489;
	fma.rn.f32 	%f570, %f453, %f466, %f490;
	fma.rn.f32 	%f571, %f454, %f459, %f491;
	fma.rn.f32 	%f572, %f454, %f460, %f492;
	fma.rn.f32 	%f573, %f454, %f461, %f493;
	fma.rn.f32 	%f574, %f454, %f462, %f494;
	fma.rn.f32 	%f575, %f454, %f463, %f495;
	fma.rn.f32 	%f576, %f454, %f464, %f496;
	fma.rn.f32 	%f577, %f454, %f465, %f497;
	fma.rn.f32 	%f578, %f454, %f466, %f498;
	fma.rn.f32 	%f579, %f455, %f459, %f499;
	fma.rn.f32 	%f580, %f455, %f460, %f500;
	fma.rn.f32 	%f581, %f455, %f461, %f501;
	fma.rn.f32 	%f582, %f455, %f462, %f502;
	fma.rn.f32 	%f583, %f455, %f463, %f503;
	fma.rn.f32 	%f584, %f455, %f464, %f504;
	fma.rn.f32 	%f585, %f455, %f465, %f505;
	fma.rn.f32 	%f586, %f455, %f466, %f506;
	fma.rn.f32 	%f587, %f456, %f459, %f507;
	fma.rn.f32 	%f588, %f456, %f460, %f508;
	fma.rn.f32 	%f589, %f456, %f461, %f509;
	fma.rn.f32 	%f590, %f456, %f462, %f510;
	fma.rn.f32 	%f591, %f456, %f463, %f511;
	fma.rn.f32 	%f592, %f456, %f464, %f512;
	fma.rn.f32 	%f593, %f456, %f465, %f513;
	fma.rn.f32 	%f594, %f456, %f466, %f514;
	fma.rn.f32 	%f595, %f457, %f459, %f515;
	fma.rn.f32 	%f596, %f457, %f460, %f516;
	fma.rn.f32 	%f597, %f457, %f461, %f517;
	fma.rn.f32 	%f598, %f457, %f462, %f518;
	fma.rn.f32 	%f599, %f457, %f463, %f519;
	fma.rn.f32 	%f600, %f457, %f464, %f520;
	fma.rn.f32 	%f601, %f457, %f465, %f521;
	fma.rn.f32 	%f602, %f457, %f466, %f522;
	fma.rn.f32 	%f603, %f458, %f459, %f523;
	fma.rn.f32 	%f604, %f458, %f460, %f524;
	fma.rn.f32 	%f605, %f458, %f461, %f525;
	fma.rn.f32 	%f606, %f458, %f462, %f526;
	fma.rn.f32 	%f607, %f458, %f463, %f527;
	fma.rn.f32 	%f608, %f458, %f464, %f528;
	fma.rn.f32 	%f609, %f458, %f465, %f529;
	fma.rn.f32 	%f610, %f458, %f466, %f530;
	ld.shared.v4.f32 	{%f611, %f612, %f613, %f614}, [%r74+2560];
	ld.shared.v4.f32 	{%f615, %f616, %f617, %f618}, [%r74+2816];
	ld.shared.v4.f32 	{%f619, %f620, %f621, %f622}, [%r80+2560];
	ld.shared.v4.f32 	{%f623, %f624, %f625, %f626}, [%r80+2816];
	fma.rn.f32 	%f627, %f531, %f539, %f547;
	fma.rn.f32 	%f628, %f531, %f540, %f548;
	fma.rn.f32 	%f629, %f531, %f541, %f549;
	fma.rn.f32 	%f630, %f531, %f542, %f550;
	fma.rn.f32 	%f631, %f531, %f543, %f551;
	fma.rn.f32 	%f632, %f531, %f544, %f552;
	fma.rn.f32 	%f633, %f531, %f545, %f553;
	fma.rn.f32 	%f634, %f531, %f546, %f554;
	fma.rn.f32 	%f635, %f532, %f539, %f555;
	fma.rn.f32 	%f636, %f532, %f540, %f556;
	fma.rn.f32 	%f637, %f532, %f541, %f557;
	fma.rn.f32 	%f638, %f532, %f542, %f558;
	fma.rn.f32 	%f639, %f532, %f543, %f559;
	fma.rn.f32 	%f640, %f532, %f544, %f560;
	fma.rn.f32 	%f641, %f532, %f545, %f561;
	fma.rn.f32 	%f642, %f532, %f546, %f562;
	fma.rn.f32 	%f643, %f533, %f539, %f563;
	fma.rn.f32 	%f644, %f533, %f540, %f564;
	fma.rn.f32 	%f645, %f533, %f541, %f565;
	fma.rn.f32 	%f646, %f533, %f542, %f566;
	fma.rn.f32 	%f647, %f533, %f543, %f567;
	fma.rn.f32 	%f648, %f533, %f544, %f568;
	fma.rn.f32 	%f649, %f533, %f545, %f569;
	fma.rn.f32 	%f650, %f533, %f546, %f570;
	fma.rn.f32 	%f651, %f534, %f539, %f571;
	fma.rn.f32 	%f652, %f534, %f540, %f572;
	fma.rn.f32 	%f653, %f534, %f541, %f573;
	fma.rn.f32 	%f654, %f534, %f542, %f574;
	fma.rn.f32 	%f655, %f534, %f543, %f575;
	fma.rn.f32 	%f656, %f534, %f544, %f576;
	fma.rn.f32 	%f657, %f534, %f545, %f577;
	fma.rn.f32 	%f658, %f534, %f546, %f578;
	fma.rn.f32 	%f659, %f535, %f539, %f579;
	fma.rn.f32 	%f660, %f535, %f540, %f580;
	fma.rn.f32 	%f661, %f535, %f541, %f581;
	fma.rn.f32 	%f662, %f535, %f542, %f582;
	fma.rn.f32 	%f663, %f535, %f543, %f583;
	fma.rn.f32 	%f664, %f535, %f544, %f584;
	fma.rn.f32 	%f665, %f535, %f545, %f585;
	fma.rn.f32 	%f666, %f535, %f546, %f586;
	fma.rn.f32 	%f667, %f536, %f539, %f587;
	fma.rn.f32 	%f668, %f536, %f540, %f588;
	fma.rn.f32 	%f669, %f536, %f541, %f589;
	fma.rn.f32 	%f670, %f536, %f542, %f590;
	fma.rn.f32 	%f671, %f536, %f543, %f591;
	fma.rn.f32 	%f672, %f536, %f544, %f592;
	fma.rn.f32 	%f673, %f536, %f545, %f593;
	fma.rn.f32 	%f674, %f536, %f546, %f594;
	fma.rn.f32 	%f675, %f537, %f539, %f595;
	fma.rn.f32 	%f676, %f537, %f540, %f596;
	fma.rn.f32 	%f677, %f537, %f541, %f597;
	fma.rn.f32 	%f678, %f537, %f542, %f598;
	fma.rn.f32 	%f679, %f537, %f543, %f599;
	fma.rn.f32 	%f680, %f537, %f544, %f600;
	fma.rn.f32 	%f681, %f537, %f545, %f601;
	fma.rn.f32 	%f682, %f537, %f546, %f602;
	fma.rn.f32 	%f683, %f538, %f539, %f603;
	fma.rn.f32 	%f684, %f538, %f540, %f604;
	fma.rn.f32 	%f685, %f538, %f541, %f605;
	fma.rn.f32 	%f686, %f538, %f542, %f606;
	fma.rn.f32 	%f687, %f538, %f543, %f607;
	fma.rn.f32 	%f688, %f538, %f544, %f608;
	fma.rn.f32 	%f689, %f538, %f545, %f609;
	fma.rn.f32 	%f690, %f538, %f546, %f610;
	ld.shared.v4.f32 	{%f691, %f692, %f693, %f694}, [%r74+3072];
	ld.shared.v4.f32 	{%f695, %f696, %f697, %f698}, [%r74+3328];
	ld.shared.v4.f32 	{%f699, %f700, %f701, %f702}, [%r80+3072];
	ld.shared.v4.f32 	{%f703, %f704, %f705, %f706}, [%r80+3328];
	fma.rn.f32 	%f707, %f611, %f619, %f627;
	fma.rn.f32 	%f708, %f611, %f620, %f628;
	fma.rn.f32 	%f709, %f611, %f621, %f629;
	fma.rn.f32 	%f710, %f611, %f622, %f630;
	fma.rn.f32 	%f711, %f611, %f623, %f631;
	fma.rn.f32 	%f712, %f611, %f624, %f632;
	fma.rn.f32 	%f713, %f611, %f625, %f633;
	fma.rn.f32 	%f714, %f611, %f626, %f634;
	fma.rn.f32 	%f715, %f612, %f619, %f635;
	fma.rn.f32 	%f716, %f612, %f620, %f636;
	fma.rn.f32 	%f717, %f612, %f621, %f637;
	fma.rn.f32 	%f718, %f612, %f622, %f638;
	fma.rn.f32 	%f719, %f612, %f623, %f639;
	fma.rn.f32 	%f720, %f612, %f624, %f640;
	fma.rn.f32 	%f721, %f612, %f625, %f641;
	fma.rn.f32 	%f722, %f612, %f626, %f642;
	fma.rn.f32 	%f723, %f613, %f619, %f643;
	fma.rn.f32 	%f724, %f613, %f620, %f644;
	fma.rn.f32 	%f725, %f613, %f621, %f645;
	fma.rn.f32 	%f726, %f613, %f622, %f646;
	fma.rn.f32 	%f727, %f613, %f623, %f647;
	fma.rn.f32 	%f728, %f613, %f624, %f648;
	fma.rn.f32 	%f729, %f613, %f625, %f649;
	fma.rn.f32 	%f730, %f613, %f626, %f650;
	fma.rn.f32 	%f731, %f614, %f619, %f651;
	fma.rn.f32 	%f732, %f614, %f620, %f652;
	fma.rn.f32 	%f733, %f614, %f621, %f653;
	fma.rn.f32 	%f734, %f614, %f622, %f654;
	fma.rn.f32 	%f735, %f614, %f623, %f655;
	fma.rn.f32 	%f736, %f614, %f624, %f656;
	fma.rn.f32 	%f737, %f614, %f625, %f657;
	fma.rn.f32 	%f738, %f614, %f626, %f658;
	fma.rn.f32 	%f739, %f615, %f619, %f659;
	fma.rn.f32 	%f740, %f615, %f620, %f660;
	fma.rn.f32 	%f741, %f615, %f621, %f661;
	fma.rn.f32 	%f742, %f615, %f622, %f662;
	fma.rn.f32 	%f743, %f615, %f623, %f663;
	fma.rn.f32 	%f744, %f615, %f624, %f664;
	fma.rn.f32 	%f745, %f615, %f625, %f665;
	fma.rn.f32 	%f746, %f615, %f626, %f666;
	fma.rn.f32 	%f747, %f616, %f619, %f667;
	fma.rn.f32 	%f748, %f616, %f620, %f668;
	fma.rn.f32 	%f749, %f616, %f621, %f669;
	fma.rn.f32 	%f750, %f616, %f622, %f670;
	fma.rn.f32 	%f751, %f616, %f623, %f671;
	fma.rn.f32 	%f752, %f616, %f624, %f672;
	fma.rn.f32 	%f753, %f616, %f625, %f673;
	fma.rn.f32 	%f754, %f616, %f626, %f674;
	fma.rn.f32 	%f755, %f617, %f619, %f675;
	fma.rn.f32 	%f756, %f617, %f620, %f676;
	fma.rn.f32 	%f757, %f617, %f621, %f677;
	fma.rn.f32 	%f758, %f617, %f622, %f678;
	fma.rn.f32 	%f759, %f617, %f623, %f679;
	fma.rn.f32 	%f760, %f617, %f624, %f680;
	fma.rn.f32 	%f761, %f617, %f625, %f681;
	fma.rn.f32 	%f762, %f617, %f626, %f682;
	fma.rn.f32 	%f763, %f618, %f619, %f683;
	fma.rn.f32 	%f764, %f618, %f620, %f684;
	fma.rn.f32 	%f765, %f618, %f621, %f685;
	fma.rn.f32 	%f766, %f618, %f622, %f686;
	fma.rn.f32 	%f767, %f618, %f623, %f687;
	fma.rn.f32 	%f768, %f618, %f624, %f688;
	fma.rn.f32 	%f769, %f618, %f625, %f689;
	fma.rn.f32 	%f770, %f618, %f626, %f690;
	ld.shared.v4.f32 	{%f128, %f127, %f126, %f125}, [%r74+3584];
	ld.shared.v4.f32 	{%f132, %f131, %f130, %f129}, [%r74+3840];
	ld.shared.v4.f32 	{%f136, %f135, %f134, %f133}, [%r80+3584];
	ld.shared.v4.f32 	{%f140, %f139, %f138, %f137}, [%r80+3840];
	fma.rn.f32 	%f141, %f691, %f699, %f707;
	fma.rn.f32 	%f142, %f691, %f700, %f708;
	fma.rn.f32 	%f143, %f691, %f701, %f709;
	fma.rn.f32 	%f144, %f691, %f702, %f710;
	fma.rn.f32 	%f145, %f691, %f703, %f711;
	fma.rn.f32 	%f146, %f691, %f704, %f712;
	fma.rn.f32 	%f147, %f691, %f705, %f713;
	fma.rn.f32 	%f148, %f691, %f706, %f714;
	fma.rn.f32 	%f149, %f692, %f699, %f715;
	fma.rn.f32 	%f150, %f692, %f700, %f716;
	fma.rn.f32 	%f151, %f692, %f701, %f717;
	fma.rn.f32 	%f152, %f692, %f702, %f718;
	fma.rn.f32 	%f153, %f692, %f703, %f719;
	fma.rn.f32 	%f154, %f692, %f704, %f720;
	fma.rn.f32 	%f155, %f692, %f705, %f721;
	fma.rn.f32 	%f156, %f692, %f706, %f722;
	fma.rn.f32 	%f157, %f693, %f699, %f723;
	fma.rn.f32 	%f158, %f693, %f700, %f724;
	fma.rn.f32 	%f159, %f693, %f701, %f725;
	fma.rn.f32 	%f160, %f693, %f702, %f726;
	fma.rn.f32 	%f161, %f693, %f703, %f727;
	fma.rn.f32 	%f162, %f693, %f704, %f728;
	fma.rn.f32 	%f163, %f693, %f705, %f729;
	fma.rn.f32 	%f164, %f693, %f706, %f730;
	fma.rn.f32 	%f165, %f694, %f699, %f731;
	fma.rn.f32 	%f166, %f694, %f700, %f732;
	fma.rn.f32 	%f167, %f694, %f701, %f733;
	fma.rn.f32 	%f168, %f694, %f702, %f734;
	fma.rn.f32 	%f169, %f694, %f703, %f735;
	fma.rn.f32 	%f170, %f694, %f704, %f736;
	fma.rn.f32 	%f171, %f694, %f705, %f737;
	fma.rn.f32 	%f172, %f694, %f706, %f738;
	fma.rn.f32 	%f173, %f695, %f699, %f739;
	fma.rn.f32 	%f174, %f695, %f700, %f740;
	fma.rn.f32 	%f175, %f695, %f701, %f741;
	fma.rn.f32 	%f176, %f695, %f702, %f742;
	fma.rn.f32 	%f177, %f695, %f703, %f743;
	fma.rn.f32 	%f178, %f695, %f704, %f744;
	fma.rn.f32 	%f179, %f695, %f705, %f745;
	fma.rn.f32 	%f180, %f695, %f706, %f746;
	fma.rn.f32 	%f181, %f696, %f699, %f747;
	fma.rn.f32 	%f182, %f696, %f700, %f748;
	fma.rn.f32 	%f183, %f696, %f701, %f749;
	fma.rn.f32 	%f184, %f696, %f702, %f750;
	fma.rn.f32 	%f185, %f696, %f703, %f751;
	fma.rn.f32 	%f186, %f696, %f704, %f752;
	fma.rn.f32 	%f187, %f696, %f705, %f753;
	fma.rn.f32 	%f188, %f696, %f706, %f754;
	fma.rn.f32 	%f189, %f697, %f699, %f755;
	fma.rn.f32 	%f190, %f697, %f700, %f756;
	fma.rn.f32 	%f191, %f697, %f701, %f757;
	fma.rn.f32 	%f192, %f697, %f702, %f758;
	fma.rn.f32 	%f193, %f697, %f703, %f759;
	fma.rn.f32 	%f194, %f697, %f704, %f760;
	fma.rn.f32 	%f195, %f697, %f705, %f761;
	fma.rn.f32 	%f196, %f697, %f706, %f762;
	fma.rn.f32 	%f197, %f698, %f699, %f763;
	fma.rn.f32 	%f198, %f698, %f700, %f764;
	fma.rn.f32 	%f199, %f698, %f701, %f765;
	fma.rn.f32 	%f200, %f698, %f702, %f766;
	fma.rn.f32 	%f201, %f698, %f703, %f767;
	fma.rn.f32 	%f202, %f698, %f704, %f768;
	fma.rn.f32 	%f203, %f698, %f705, %f769;
	fma.rn.f32 	%f204, %f698, %f706, %f770;
	mov.u32 	%r138, %r136;
	@%p2 bra 	$L__BB0_5;
	xor.b32  	%r138, %r136, 1;
	shl.b32 	%r81, %r136, 12;
	mov.u32 	%r82, _ZZ5SgemmILi128ELi8ELi128ELi8ELi8ELb0EEvPfS0_S0_iiiE2As;
	add.s32 	%r83, %r82, %r81;
	mov.u32 	%r84, %tid.x;
	shl.b32 	%r85, %r84, 11;
	and.b32  	%r86, %r85, 2048;
	add.s32 	%r87, %r83, %r86;
	mov.u32 	%r88, %tid.y;
	shl.b32 	%r89, %r88, 4;
	add.s32 	%r90, %r89, %r84;
	cvt.u16.u32 	%rs1, %r84;
	cvt.u16.u32 	%rs2, %r89;
	add.s16 	%rs3, %rs2, %rs1;
	shr.u16 	%rs4, %rs3, 1;
	mul.wide.u16 	%r91, %rs4, 4;
	add.s32 	%r92, %r87, %r91;
	st.shared.f32 	[%r92], %f862;
	st.shared.f32 	[%r92+512], %f861;
	st.shared.f32 	[%r92+1024], %f860;
	st.shared.f32 	[%r92+1536], %f859;
	shl.b32 	%r93, %r90, 4;
	and.b32  	%r94, %r93, 523776;
	mov.u32 	%r95, _ZZ5SgemmILi128ELi8ELi128ELi8ELi8ELb0EEvPfS0_S0_iiiE2Bs;
	add.s32 	%r96, %r95, %r94;
	and.b32  	%r97, %r93, 496;
	add.s32 	%r98, %r96, %r97;
	add.s32 	%r99, %r98, %r81;
	st.shared.v4.f32 	[%r99], {%f866, %f865, %f864, %f863};
	bar.sync 	0;
$L__BB0_5:
	ld.param.u32 	%r134, [_Z5SgemmILi128ELi8ELi128ELi8ELi8ELb0EEvPfS0_S0_iii_param_5];
	ld.param.u32 	%r130, [_Z5SgemmILi128ELi8ELi128ELi8ELi8ELb0EEvPfS0_S0_iii_param_4];
	setp.lt.s32 	%p3, %r137, %r134;
	shl.b32 	%r100, %r136, 12;
	mov.u32 	%r101, _ZZ5SgemmILi128ELi8ELi128ELi8ELi8ELb0EEvPfS0_S0_iiiE2As;
	add.s32 	%r102, %r101, %r100;
	mov.u32 	%r103, %tid.y;
	shl.b32 	%r104, %r103, 4;
	mov.u32 	%r105, %tid.x;
	add.s32 	%r106, %r104, %r105;
	shr.u32 	%r107, %r106, 2;
	and.b32  	%r108, %r107, 8176;
	shr.u32 	%r109, %r106, 1;
	and.b32  	%r110, %r109, 12;
	or.b32  	%r8, %r108, %r110;
	shl.b32 	%r111, %r8, 2;
	add.s32 	%r112, %r102, %r111;
	ld.shared.v4.f32 	{%f842, %f841, %f840, %f839}, [%r112];
	ld.shared.v4.f32 	{%f838, %f837, %f836, %f835}, [%r112+256];
	mov.u32 	%r113, _ZZ5SgemmILi128ELi8ELi128ELi8ELi8ELb0EEvPfS0_S0_iiiE2Bs;
	add.s32 	%r114, %r113, %r100;
	and.b32  	%r115, %r106, 32;
	shl.b32 	%r116, %r105, 2;
	and.b32  	%r117, %r116, 28;
	or.b32  	%r9, %r115, %r117;
	shl.b32 	%r118, %r9, 2;
	add.s32 	%r119, %r114, %r118;
	ld.shared.v4.f32 	{%f850, %f849, %f848, %f847}, [%r119];
	ld.shared.v4.f32 	{%f846, %f845, %f844, %f843}, [%r119+256];
	fma.rn.f32 	%f834, %f128, %f136, %f141;
	fma.rn.f32 	%f833, %f128, %f135, %f142;
	fma.rn.f32 	%f832, %f128, %f134, %f143;
	fma.rn.f32 	%f831, %f128, %f133, %f144;
	fma.rn.f32 	%f830, %f128, %f140, %f145;
	fma.rn.f32 	%f829, %f128, %f139, %f146;
	fma.rn.f32 	%f828, %f128, %f138, %f147;
	fma.rn.f32 	%f827, %f128, %f137, %f148;
	fma.rn.f32 	%f826, %f127, %f136, %f149;
	fma.rn.f32 	%f825, %f127, %f135, %f150;
	fma.rn.f32 	%f824, %f127, %f134, %f151;
	fma.rn.f32 	%f823, %f127, %f133, %f152;
	fma.rn.f32 	%f822, %f127, %f140, %f153;
	fma.rn.f32 	%f821, %f127, %f139, %f154;
	fma.rn.f32 	%f820, %f127, %f138, %f155;
	fma.rn.f32 	%f819, %f127, %f137, %f156;
	fma.rn.f32 	%f818, %f126, %f136, %f157;
	fma.rn.f32 	%f817, %f126, %f135, %f158;
	fma.rn.f32 	%f816, %f126, %f134, %f159;
	fma.rn.f32 	%f815, %f126, %f133, %f160;
	fma.rn.f32 	%f814, %f126, %f140, %f161;
	fma.rn.f32 	%f813, %f126, %f139, %f162;
	fma.rn.f32 	%f812, %f126, %f138, %f163;
	fma.rn.f32 	%f811, %f126, %f137, %f164;
	fma.rn.f32 	%f810, %f125, %f136, %f165;
	fma.rn.f32 	%f809, %f125, %f135, %f166;
	fma.rn.f32 	%f808, %f125, %f134, %f167;
	fma.rn.f32 	%f807, %f125, %f133, %f168;
	fma.rn.f32 	%f806, %f125, %f140, %f169;
	fma.rn.f32 	%f805, %f125, %f139, %f170;
	fma.rn.f32 	%f804, %f125, %f138, %f171;
	fma.rn.f32 	%f803, %f125, %f137, %f172;
	fma.rn.f32 	%f802, %f132, %f136, %f173;
	fma.rn.f32 	%f801, %f132, %f135, %f174;
	fma.rn.f32 	%f800, %f132, %f134, %f175;
	fma.rn.f32 	%f799, %f132, %f133, %f176;
	fma.rn.f32 	%f798, %f132, %f140, %f177;
	fma.rn.f32 	%f797, %f132, %f139, %f178;
	fma.rn.f32 	%f796, %f132, %f138, %f179;
	fma.rn.f32 	%f795, %f132, %f137, %f180;
	fma.rn.f32 	%f794, %f131, %f136, %f181;
	fma.rn.f32 	%f793, %f131, %f135, %f182;
	fma.rn.f32 	%f792, %f131, %f134, %f183;
	fma.rn.f32 	%f791, %f131, %f133, %f184;
	fma.rn.f32 	%f790, %f131, %f140, %f185;
	fma.rn.f32 	%f789, %f131, %f139, %f186;
	fma.rn.f32 	%f788, %f131, %f138, %f187;
	fma.rn.f32 	%f787, %f131, %f137, %f188;
	fma.rn.f32 	%f786, %f130, %f136, %f189;
	fma.rn.f32 	%f785, %f130, %f135, %f190;
	fma.rn.f32 	%f784, %f130, %f134, %f191;
	fma.rn.f32 	%f783, %f130, %f133, %f192;
	fma.rn.f32 	%f782, %f130, %f140, %f193;
	fma.rn.f32 	%f781, %f130, %f139, %f194;
	fma.rn.f32 	%f780, %f130, %f138, %f195;
	fma.rn.f32 	%f779, %f130, %f137, %f196;
	fma.rn.f32 	%f778, %f129, %f136, %f197;
	fma.rn.f32 	%f777, %f129, %f135, %f198;
	fma.rn.f32 	%f776, %f129, %f134, %f199;
	fma.rn.f32 	%f775, %f129, %f133, %f200;
	fma.rn.f32 	%f774, %f129, %f140, %f201;
	fma.rn.f32 	%f773, %f129, %f139, %f202;
	fma.rn.f32 	%f772, %f129, %f138, %f203;
	fma.rn.f32 	%f771, %f129, %f137, %f204;
	add.s64 	%rd37, %rd37, 32;
	shl.b32 	%r120, %r130, 3;
	add.s32 	%r135, %r135, %r120;
	mov.u32 	%r136, %r138;
	@%p3 bra 	$L__BB0_1;
	ld.param.u32 	%r131, [_Z5SgemmILi128ELi8ELi128ELi8ELi8ELb0EEvPfS0_S0_iii_param_4];
	ld.param.u64 	%rd36, [_Z5SgemmILi128ELi8ELi128ELi8ELi8ELb0EEvPfS0_S0_iii_param_2];
	cvta.to.global.u64 	%rd23, %rd36;
	mov.u32 	%r121, %ctaid.y;
	shl.b32 	%r122, %r121, 7;
	add.s32 	%r123, %r8, %r122;
	mov.u32 	%r124, %ctaid.x;
	shl.b32 	%r125, %r124, 7;
	or.b32  	%r126, %r9, %r125;
	mad.lo.s32 	%r127, %r123, %r131, %r126;
	mul.wide.s32 	%rd24, %r127, 4;
	add.s64 	%rd25, %rd23, %rd24;
	st.global.v4.f32 	[%rd25], {%f834, %f833, %f832, %f831};
	mul.wide.s32 	%rd26, %r131, 4;
	add.s64 	%rd27, %rd25, %rd26;
	st.global.v4.f32 	[%rd27], {%f826, %f825, %f824, %f823};
	add.s64 	%rd28, %rd27, %rd26;
	st.global.v4.f32 	[%rd28], {%f818, %f817, %f816, %f815};
	add.s64 	%rd29, %rd28, %rd26;
	st.global.v4.f32 	[%rd29], {%f810, %f809, %f808, %f807};
	st.global.v4.f32 	[%rd25+256], {%f830, %f829, %f828, %f827};
	st.global.v4.f32 	[%rd27+256], {%f822, %f821, %f820, %f819};
	st.global.v4.f32 	[%rd28+256], {%f814, %f813, %f812, %f811};
	st.global.v4.f32 	[%rd29+256], {%f806, %f805, %f804, %f803};
	add.s32 	%r128, %r123, 64;
	mad.lo.s32 	%r129, %r128, %r131, %r126;
	mul.wide.s32 	%rd30, %r129, 4;
	add.s64 	%rd31, %rd23, %rd30;
	st.global.v4.f32 	[%rd31], {%f802, %f801, %f800, %f799};
	add.s64 	%rd32, %rd31, %rd26;
	st.global.v4.f32 	[%rd32], {%f794, %f793, %f792, %f791};
	add.s64 	%rd33, %rd32, %rd26;
	st.global.v4.f32 	[%rd33], {%f786, %f785, %f784, %f783};
	add.s64 	%rd34, %rd33, %rd26;
	st.global.v4.f32 	[%rd34], {%f778, %f777, %f776, %f775};
	st.global.v4.f32 	[%rd31+256], {%f798, %f797, %f796, %f795};
	st.global.v4.f32 	[%rd32+256], {%f790, %f789, %f788, %f787};
	st.global.v4.f32 	[%rd33+256], {%f782, %f781, %f780, %f779};
	st.global.v4.f32 	[%rd34+256], {%f774, %f773, %f772, %f771};
	ret;

}


// ===== COMPILED SASS (sm_100) =====

	.target	sm_100

	.elftype	@"ET_EXEC"


//--------------------- .note.nv.tkinfo           --------------------------
	.section	.note.nv.tkinfo,"",@"SHT_NOTE"
	.sectionflags	@"SHF_NOTE_NV_TKINFO"
	.tkinfo
        /*0018*/ 	.word	0x00000002
        /*0030*/ 	.string	""
        /*0030*/ 	.string	"ptxas"
        /*0030*/ 	.string	"Cuda compilation tools, release 13.0, V13.0.88"
        /*0030*/ 	.string	"Build cuda_13.0.r13.0/compiler.36424714_0"
        /*0030*/ 	.string	"-arch sm_100 -m 64 "



//--------------------- .note.nv.cuinfo           --------------------------
	.section	.note.nv.cuinfo,"",@"SHT_NOTE"
	.sectionflags	@"SHF_NOTE_NV_CUINFO"
        /*0018*/ 	.short	0x0002
        /*001a*/ 	.short	0x0064
        /*001c*/ 	.short	0x0082
	.zero		2


//--------------------- .nv.info                  --------------------------
	.section	.nv.info,"",@"SHT_CUDA_INFO"
	.align	4


	//----- nvinfo : EIATTR_REGCOUNT
	.align		4
        /*0000*/ 	.byte	0x04, 0x2f
        /*0002*/ 	.short	(.L_1 - .L_0)
	.align		4
.L_0:
        /*0004*/ 	.word	index@(_Z5SgemmILi128ELi8ELi128ELi8ELi8ELb0EEvPfS0_S0_iii)
        /*0008*/ 	.word	0x0000007e


	//----- nvinfo : EIATTR_FRAME_SIZE
	.align		4
.L_1:
        /*000c*/ 	.byte	0x04, 0x11
        /*000e*/ 	.short	(.L_3 - .L_2)
	.align		4
.L_2:
        /*0010*/ 	.word	index@(_Z5SgemmILi128ELi8ELi128ELi8ELi8ELb0EEvPfS0_S0_iii)
        /*0014*/ 	.word	0x00000000


	//----- nvinfo : EIATTR_MIN_STACK_SIZE
	.align		4
.L_3:
        /*0018*/ 	.byte	0x04, 0x12
        /*001a*/ 	.short	(.L_5 - .L_4)
	.align		4
.L_4:
        /*001c*/ 	.word	index@(_Z5SgemmILi128ELi8ELi128ELi8ELi8ELb0EEvPfS0_S0_iii)
        /*0020*/ 	.word	0x00000000
.L_5:


//--------------------- .nv.compat                --------------------------
	.section	.nv.compat,"",@"SHT_CUDA_COMPAT_INFO"
	.align	4
        /*0000*/ 	.byte	0x02, 0x09, 0x00, 0x00, 0x02, 0x02, 0x01, 0x00, 0x02, 0x05, 0x05, 0x00, 0x03, 0x07, 0x01, 0x01
        /*0010*/ 	.byte	0x02, 0x03, 0x00, 0x00, 0x02, 0x06, 0x01, 0x00, 0x04, 0x0b, 0x08, 0x00, 0x09, 0x00, 0x00, 0x00
        /*0020*/ 	.byte	0x00, 0x00, 0x00, 0x00


//--------------------- .nv.info._Z5SgemmILi128ELi8ELi128ELi8ELi8ELb0EEvPfS0_S0_iii --------------------------
	.section	.nv.info._Z5SgemmILi128ELi8ELi128ELi8ELi8ELb0EEvPfS0_S0_iii,"",@"SHT_CUDA_INFO"
	.sectionflags	@""
	.align	4


	//----- nvinfo : EIATTR_CUDA_API_VERSION
	.align		4
        /*0000*/ 	.byte	0x04, 0x37
        /*0002*/ 	.short	(.L_7 - .L_6)
.L_6:
        /*0004*/ 	.word	0x00000082


	//----- nvinfo : EIATTR_KPARAM_INFO
	.align		4
.L_7:
        /*0008*/ 	.byte	0x04, 0x17
        /*000a*/ 	.short	(.L_9 - .L_8)
.L_8:
        /*000c*/ 	.word	0x00000000
        /*0010*/ 	.short	0x0005
        /*0012*/ 	.short	0x0020
        /*0014*/ 	.byte	0x00, 0xf0, 0x11, 0x00


	//----- nvinfo : EIATTR_KPARAM_INFO
	.align		4
.L_9:
        /*0018*/ 	.byte	0x04, 0x17
        /*001a*/ 	.short	(.L_11 - .L_10)
.L_10:
        /*001c*/ 	.word	0x00000000
        /*0020*/ 	.short	0x0004
        /*0022*/ 	.short	0x001c
        /*0024*/ 	.byte	0x00, 0xf0, 0x11, 0x00


	//----- nvinfo : EIATTR_KPARAM_INFO
	.align		4
.L_11:
        /*0028*/ 	.byte	0x04, 0x17
        /*002a*/ 	.short	(.L_13 - .L_12)
.L_12:
        /*002c*/ 	.word	0x00000000
        /*0030*/ 	.short	0x0003
        /*0032*/ 	.short	0x0018
        /*0034*/ 	.byte	0x00, 0xf0, 0x11, 0x00


	//----- nvinfo : EIATTR_KPARAM_INFO
	.align		4
.L_13:
        /*0038*/ 	.byte	0x04, 0x17
        /*003a*/ 	.short	(.L_15 - .L_14)
.L_14:
        /*003c*/ 	.word	0x00000000
        /*0040*/ 	.short	0x0002
        /*0042*/ 	.short	0x0010
        /*0044*/ 	.byte	0x00, 0xf5, 0x21, 0x00


	//----- nvinfo : EIATTR_KPARAM_INFO
	.align		4
.L_15:
        /*0048*/ 	.byte	0x04, 0x17
        /*004a*/ 	.short	(.L_17 - .L_16)
.L_16:
        /*004c*/ 	.word	0x00000000
        /*0050*/ 	.short	0x0001
        /*0052*/ 	.short	0x0008
        /*0054*/ 	.byte	0x00, 0xf5, 0x21, 0x00


	//----- nvinfo : EIATTR_KPARAM_INFO
	.align		4
.L_17:
        /*0058*/ 	.byte	0x04, 0x17
        /*005a*/ 	.short	(.L_19 - .L_18)
.L_18:
        /*005c*/ 	.word	0x00000000
        /*0060*/ 	.short	0x0000
        /*0062*/ 	.short	0x0000
        /*0064*/ 	.byte	0x00, 0xf5, 0x21, 0x00


	//----- nvinfo : EIATTR_SPARSE_MMA_MASK
	.align		4
.L_19:
        /*0068*/ 	.byte	0x03, 0x50
        /*006a*/ 	.short	0x0000


	//----- nvinfo : EIATTR_MAXREG_COUNT
	.align		4
        /*006c*/ 	.byte	0x03, 0x1b
        /*006e*/ 	.short	0x00ff


	//----- nvinfo : EIATTR_NUM_BARRIERS
	.align		4
        /*0070*/ 	.byte	0x02, 0x4c
        /*0072*/ 	.byte	0x01
	.zero		1


	//----- nvinfo : EIATTR_MERCURY_ISA_VERSION
	.align		4
        /*0074*/ 	.byte	0x03, 0x5f
        /*0076*/ 	.short	0x0101


	//----- nvinfo : EIATTR_VRC_CTA_INIT_COUNT
	.align		4
        /*0078*/ 	.byte	0x02, 0x4a
	.zero		1
	.zero		1


	//----- nvinfo : EIATTR_EXIT_INSTR_OFFSETS
	.align		4
        /*007c*/ 	.byte	0x04, 0x1c
        /*007e*/ 	.short	(.L_21 - .L_20)


	//   ....[0]....
.L_20:
        /*0080*/ 	.word	0x00002e60


	//----- nvinfo : EIATTR_CBANK_PARAM_SIZE
	.align		4
.L_21:
        /*0084*/ 	.byte	0x03, 0x19
        /*0086*/ 	.short	0x0024


	//----- nvinfo : EIATTR_PARAM_CBANK
	.align		4
        /*0088*/ 	.byte	0x04, 0x0a
        /*008a*/ 	.short	(.L_23 - .L_22)
	.align		4
.L_22:
        /*008c*/ 	.word	index@(.nv.constant0._Z5SgemmILi128ELi8ELi128ELi8ELi8ELb0EEvPfS0_S0_iii)
        /*0090*/ 	.short	0x0380
        /*0092*/ 	.short	0x0024


	//----- nvinfo : EIATTR_SW_WAR
	.align		4
.L_23:
        /*0094*/ 	.byte	0x04, 0x36
        /*0096*/ 	.short	(.L_25 - .L_24)
.L_24:
        /*0098*/ 	.word	0x00000008
.L_25:


//--------------------- .nv.callgraph             --------------------------
	.section	.nv.callgraph,"",@"SHT_CUDA_CALLGRAPH"
	.align	4
	.sectionentsize	8
	.align		4
        /*0000*/ 	.word	0x00000000
	.align		4
        /*0004*/ 	.word	0xffffffff
	.align		4
        /*0008*/ 	.word	0x00000000
	.align		4
        /*000c*/ 	.word	0xfffffffe
	.align		4
        /*0010*/ 	.word	0x00000000
	.align		4
        /*0014*/ 	.word	0xfffffffd
	.align		4
        /*0018*/ 	.word	0x00000000
	.align		4
        /*001c*/ 	.word	0xfffffffc


//--------------------- .text._Z5SgemmILi128ELi8ELi128ELi8ELi8ELb0EEvPfS0_S0_iii --------------------------
	.section	.text._Z5SgemmILi128ELi8ELi128ELi8ELi8ELb0EEvPfS0_S0_iii,"ax",@progbits
	.align	128
        .global         _Z5SgemmILi128ELi8ELi128ELi8ELi8ELb0EEvPfS0_S0_iii
        .type           _Z5SgemmILi128ELi8ELi128ELi8ELi8ELb0EEvPfS0_S0_iii,@function
        .size           _Z5SgemmILi128ELi8ELi128ELi8ELi8ELb0EEvPfS0_S0_iii,(.L_x_3 - _Z5SgemmILi128ELi8ELi128ELi8ELi8ELb0EEvPfS0_S0_iii)
        .other          _Z5SgemmILi128ELi8ELi128ELi8ELi8ELb0EEvPfS0_S0_iii,@"STO_CUDA_ENTRY STV_DEFAULT"
_Z5SgemmILi128ELi8ELi128ELi8ELi8ELb0EEvPfS0_S0_iii:
.text._Z5SgemmILi128ELi8ELi128ELi8ELi8ELb0EEvPfS0_S0_iii:
[----:B------:R-:W-:Y:S01]  /*0000*/  LDC R1, c[0x0][0x37c] ;  /* 0x0000df00ff017b82 */ /* 0x000fe20000000800 */
[----:B------:R-:W0:Y:S07]  /*0010*/  S2R R12, SR_TID.X ;  /* 0x00000000000c7919 */ /* 0x000e2e0000002100 */
[----:B------:R-:W1:Y:S01]  /*0020*/  S2UR UR4, SR_CTAID.Y ;  /* 0x00000000000479c3 */ /* 0x000e620000002600 */
[----:B------:R-:W2:Y:S01]  /*0030*/  LDCU.64 UR6, c[0x0][0x380] ;  /* 0x00007000ff0677ac */ /* 0x000ea20008000a00 */
[----:B------:R-:W3:Y:S01]  /*0040*/  S2R R3, SR_TID.Y ;  /* 0x0000000000037919 */ /* 0x000ee20000002200 */
[----:B------:R-:W4:Y:S01]  /*0050*/  LDCU UR10, c[0x0][0x39c] ;  /* 0x00007380ff0a77ac */ /* 0x000f220008000800 */
[----:B------:R-:W5:Y:S04]  /*0060*/  S2R R8, SR_CTAID.X ;  /* 0x0000000000087919 */ /* 0x000f680000002500 */
[----:B------:R-:W1:Y:S01]  /*0070*/  LDC R9, c[0x0][0x3a0] ;  /* 0x0000e800ff097b82 */ /* 0x000e620000000800 */
[----:B------:R-:W4:Y:S07]  /*0080*/  LDCU.64 UR8, c[0x0][0x358] ;  /* 0x00006b00ff0877ac */ /* 0x000f2e0008000a00 */
[----:B------:R-:W2:Y:S01]  /*0090*/  LDC.64 R4, c[0x0][0x388] ;  /* 0x0000e200ff047b82 */ /* 0x000ea20000000a00 */
[----:B0-----:R-:W-:Y:S01]  /*00a0*/  SHF.L.U32 R7, R12, 0x2, RZ ;  /* 0x000000020c077819 */ /* 0x001fe200000006ff */
[----:B-1----:R-:W-:Y:S01]  /*00b0*/  IMAD R2, R9, UR4, RZ ;  /* 0x0000000409027c24 */ /* 0x002fe2000f8e02ff */
[----:B---3--:R-:W-:-:S02]  /*00c0*/  LEA R0, R3, R12, 0x4 ;  /* 0x0000000c03007211 */ /* 0x008fc400078e20ff */
[----:B------:R-:W-:Y:S02]  /*00d0*/  LOP3.LUT R3, R7, 0x4, RZ, 0xc0, !PT ;  /* 0x0000000407037812 */ /* 0x000fe400078ec0ff */
[----:B------:R-:W-:Y:S02]  /*00e0*/  SHF.R.U32.HI R6, RZ, 0x1, R0 ;  /* 0x00000001ff067819 */ /* 0x000fe40000011600 */
[----:B------:R-:W-:-:S03]  /*00f0*/  SHF.L.U32 R2, R2, 0x7, RZ ;  /* 0x0000000702027819 */ /* 0x000fc600000006ff */
[----:B------:R-:W-:Y:S01]  /*0100*/  IMAD R3, R6, R9, R3 ;  /* 0x0000000906037224 */ /* 0x000fe200078e0203 */
[----:B------:R-:W-:-:S04]  /*0110*/  SHF.L.U32 R9, R0, 0x2, RZ ;  /* 0x0000000200097819 */ /* 0x000fc800000006ff */
[----:B------:R-:W-:Y:S02]  /*0120*/  SHF.R.S32.HI R11, RZ, 0x1f, R3 ;  /* 0x0000001fff0b7819 */ /* 0x000fe40000011403 */
[----:B------:R-:W-:Y:S02]  /*0130*/  IADD3 R10, P0, PT, R2, R3, RZ ;  /* 0x00000003020a7210 */ /* 0x000fe40007f1e0ff */
[----:B-----5:R-:W-:Y:S02]  /*0140*/  SHF.L.U32 R3, R8, 0x7, RZ ;  /* 0x0000000708037819 */ /* 0x020fe400000006ff */
[----:B------:R-:W-:Y:S02]  /*0150*/  LEA.HI.X.SX32 R13, R2, R11, 0x1, P0 ;  /* 0x0000000b020d7211 */ /* 0x000fe400000f0eff */
[----:B------:R-:W-:Y:S01]  /*0160*/  SHF.R.U32.HI R8, RZ, 0x5, R0 ;  /* 0x00000005ff087819 */ /* 0x000fe20000011600 */
[----:B--2---:R-:W-:Y:S01]  /*0170*/  IMAD.WIDE.U32 R4, R3, 0x4, R4 ;  /* 0x0000000403047825 */ /* 0x004fe200078e0004 */
[----:B------:R-:W-:-:S02]  /*0180*/  LOP3.LUT R11, R9, 0x7c, RZ, 0xc0, !PT ;  /* 0x0000007c090b7812 */ /* 0x000fc400078ec0ff */
[----:B------:R-:W-:-:S04]  /*0190*/  LEA R2, P0, R10, UR6, 0x2 ;  /* 0x000000060a027c11 */ /* 0x000fc8000f8010ff */
[----:B------:R-:W-:Y:S01]  /*01a0*/  LEA.HI.X R3, R10, UR7, R13, 0x2, P0 ;  /* 0x000000070a037c11 */ /* 0x000fe200080f140d */
[----:B----4-:R-:W-:-:S04]  /*01b0*/  IMAD R13, R8, UR10, R11 ;  /* 0x0000000a080d7c24 */ /* 0x010fc8000f8e020b */
[----:B------:R-:W-:Y:S01]  /*01c0*/  IMAD.WIDE R4, R13, 0x4, R4 ;  /* 0x000000040d047825 */ /* 0x000fe200078e0204 */
[----:B------:R-:W2:Y:S04]  /*01d0*/  LDG.E.128.CONSTANT R92, desc[UR8][R2.64] ;  /* 0x00000008025c7981 */ /* 0x000ea8000c1e9d00 */
[----:B------:R0:W3:Y:S01]  /*01e0*/  LDG.E.128.CONSTANT R16, desc[UR8][R4.64] ;  /* 0x0000000804107981 */ /* 0x0000e2000c1e9d00 */
[----:B------:R-:W1:Y:S01]  /*01f0*/  S2UR UR6, SR_CgaCtaId ;  /* 0x00000000000679c3 */ /* 0x000e620000008800 */
[----:B------:R-:W-:Y:S01]  /*0200*/  LOP3.LUT R10, R0, 0x20, RZ, 0xc0, !PT ;  /* 0x00000020000a7812 */ /* 0x000fe200078ec0ff */
[----:B------:R-:W-:Y:S01]  /*0210*/  UMOV UR4, 0x400 ;  /* 0x0000040000047882 */ /* 0x000fe20000000000 */
[----:B------:R-:W-:Y:S01]  /*0220*/  SHF.L.U32 R13, R12, 0x4, RZ ;  /* 0x000000040c0d7819 */ /* 0x000fe200000006ff */
[----:B------:R-:W-:Y:S01]  /*0230*/  UIADD3 UR5, UPT, UPT, UR4, 0x2000, URZ ;  /* 0x0000200004057890 */ /* 0x000fe2000fffe0ff */
[----:B------:R-:W-:-:S02]  /*0240*/  LOP3.LUT R7, R10, 0x1c, R7, 0xf8, !PT ;  /* 0x0000001c0a077812 */ /* 0x000fc400078ef807 */
[----:B------:R-:W-:Y:S02]  /*0250*/  CS2R R98, SRZ ;  /* 0x0000000000627805 */ /* 0x000fe4000001ff00 */
[----:B------:R-:W-:Y:S02]  /*0260*/  SHF.L.U32 R10, R12, 0xb, RZ ;  /* 0x0000000b0c0a7819 */ /* 0x000fe400000006ff */
[----:B------:R-:W-:Y:S02]  /*0270*/  CS2R R96, SRZ ;  /* 0x0000000000607805 */ /* 0x000fe4000001ff00 */
[----:B------:R-:W-:Y:S02]  /*0280*/  SHF.L.U32 R12, R0, 0x4, RZ ;  /* 0x00000004000c7819 */ /* 0x000fe400000006ff */
[----:B------:R-:W-:Y:S02]  /*0290*/  CS2R R90, SRZ ;  /* 0x00000000005a7805 */ /* 0x000fe4000001ff00 */
[----:B------:R-:W-:-:S02]  /*02a0*/  LOP3.LUT R10, R10, 0x800, RZ, 0xc0, !PT ;  /* 0x000008000a0a7812 */ /* 0x000fc400078ec0ff */
[----:B------:R-:W-:Y:S02]  /*02b0*/  CS2R R88, SRZ ;  /* 0x0000000000587805 */ /* 0x000fe4000001ff00 */
[----:B------:R-:W-:Y:S02]  /*02c0*/  SHF.R.U32.HI R0, RZ, 0x2, R0 ;  /* 0x00000002ff007819 */ /* 0x000fe40000011600 */
[----:B------:R-:W-:Y:S02]  /*02d0*/  CS2R R86, SRZ ;  /* 0x0000000000567805 */ /* 0x000fe4000001ff00 */
[----:B0-----:R-:W-:Y:S02]  /*02e0*/  LOP3.LUT R4, R13, 0x70, RZ, 0xc0, !PT ;  /* 0x000000700d047812 */ /* 0x001fe400078ec0ff */
[----:B------:R-:W-:Y:S02]  /*02f0*/  CS2R R84, SRZ ;  /* 0x0000000000547805 */ /* 0x000fe4000001ff00 */
[----:B------:R-:W-:-:S02]  /*0300*/  LOP3.LUT R5, R0, 0x1ff0, RZ, 0xc0, !PT ;  /* 0x00001ff000057812 */ /* 0x000fc400078ec0ff */
[----:B------:R-:W-:Y:S02]  /*0310*/  CS2R R82, SRZ ;  /* 0x0000000000527805 */ /* 0x000fe4000001ff00 */
[----:B------:R-:W-:Y:S02]  /*0320*/  LOP3.LUT R15, R12, 0x1f0, RZ, 0xc0, !PT ;  /* 0x000001f00c0f7812 */ /* 0x000fe400078ec0ff */
[----:B------:R-:W-:Y:S02]  /*0330*/  CS2R R80, SRZ ;  /* 0x0000000000507805 */ /* 0x000fe4000001ff00 */
[----:B------:R-:W-:Y:S02]  /*0340*/  LOP3.LUT R4, R4, 0x80, R9, 0xf8, !PT ;  /* 0x0000008004047812 */ /* 0x000fe400078ef809 */
[----:B------:R-:W-:Y:S02]  /*0350*/  CS2R R78, SRZ ;  /* 0x00000000004e7805 */ /* 0x000fe4000001ff00 */
[----:B------:R-:W-:Y:S01]  /*0360*/  CS2R R76, SRZ ;  /* 0x00000000004c7805 */ /* 0x000fe2000001ff00 */
[----:B-1----:R-:W-:Y:S01]  /*0370*/  ULEA UR4, UR6, UR4, 0x18 ;  /* 0x0000000406047291 */ /* 0x002fe2000f8ec0ff */
[----:B------:R-:W-:Y:S01]  /*0380*/  CS2R R74, SRZ ;  /* 0x00000000004a7805 */ /* 0x000fe2000001ff00 */
[----:B------:R-:W-:Y:S01]  /*0390*/  ULEA UR5, UR6, UR5, 0x18 ;  /* 0x0000000506057291 */ /* 0x000fe2000f8ec0ff */
[----:B------:R-:W-:-:S02]  /*03a0*/  CS2R R72, SRZ ;  /* 0x0000000000487805 */ /* 0x000fc4000001ff00 */
[----:B------:R-:W-:Y:S02]  /*03b0*/  CS2R R70, SRZ ;  /* 0x0000000000467805 */ /* 0x000fe4000001ff00 */
[----:B------:R-:W-:Y:S02]  /*03c0*/  CS2R R68, SRZ ;  /* 0x0000000000447805 */ /* 0x000fe4000001ff00 */
[----:B------:R-:W-:Y:S02]  /*03d0*/  IADD3 R13, PT, PT, R10, UR4, RZ ;  /* 0x000000040a0d7c10 */ /* 0x000fe4000fffe0ff */
[----:B------:R-:W-:Y:S02]  /*03e0*/  CS2R R66, SRZ ;  /* 0x0000000000427805 */ /* 0x000fe4000001ff00 */
[----:B------:R-:W-:Y:S02]  /*03f0*/  LEA R0, R8, UR5, 0x9 ;  /* 0x0000000508007c11 */ /* 0x000fe4000f8e48ff */
[----:B------:R-:W-:-:S02]  /*0400*/  CS2R R64, SRZ ;  /* 0x0000000000407805 */ /* 0x000fc4000001ff00 */
[----:B------:R-:W-:Y:S02]  /*0410*/  LEA R13, R6, R13, 0x2 ;  /* 0x0000000d060d7211 */ /* 0x000fe400078e10ff */
[----:B------:R-:W-:Y:S02]  /*0420*/  CS2R R62, SRZ ;  /* 0x00000000003e7805 */ /* 0x000fe4000001ff00 */
[----:B------:R-:W-:Y:S02]  /*0430*/  IADD3 R15, PT, PT, R0, R15, RZ ;  /* 0x0000000f000f7210 */ /* 0x000fe40007ffe0ff */
[----:B------:R-:W-:Y:S02]  /*0440*/  CS2R R60, SRZ ;  /* 0x00000000003c7805 */ /* 0x000fe4000001ff00 */
[----:B------:R-:W-:Y:S01]  /*0450*/  LOP3.LUT R0, R5, 0xc, R6, 0xf8, !PT ;  /* 0x0000000c05007812 */ /* 0x000fe200078ef806 */
[----:B------:R-:W-:Y:S01]  /*0460*/  HFMA2 R5, -RZ, RZ, 0, 5.9604644775390625e-08 ;  /* 0x00000001ff057431 */ /* 0x000fe200000001ff */
[----:B------:R-:W-:-:S02]  /*0470*/  IADD3 R8, PT, PT, R8, 0x8, RZ ;  /* 0x0000000808087810 */ /* 0x000fc40007ffe0ff */
[----:B------:R-:W-:Y:S02]  /*0480*/  CS2R R42, SRZ ;  /* 0x00000000002a7805 */ /* 0x000fe4000001ff00 */
[----:B------:R-:W-:Y:S02]  /*0490*/  LEA R0, R0, UR4, 0x2 ;  /* 0x0000000400007c11 */ /* 0x000fe4000f8e10ff */
[----:B------:R-:W-:Y:S02]  /*04a0*/  CS2R R40, SRZ ;  /* 0x0000000000287805 */ /* 0x000fe4000001ff00 */
[----:B------:R-:W-:Y:S01]  /*04b0*/  CS2R R38, SRZ ;  /* 0x0000000000267805 */ /* 0x000fe2000001ff00 */
[----:B------:R-:W-:Y:S01]  /*04c0*/  IMAD R6, R8, UR10, R11 ;  /* 0x0000000a08067c24 */ /* 0x000fe2000f8e020b */
[----:B------:R-:W-:Y:S02]  /*04d0*/  CS2R R36, SRZ ;  /* 0x0000000000247805 */ /* 0x000fe4000001ff00 */
[----:B------:R-:W-:-:S02]  /*04e0*/  CS2R R34, SRZ ;  /* 0x0000000000227805 */ /* 0x000fc4000001ff00 */
[----:B------:R-:W-:Y:S02]  /*04f0*/  CS2R R32, SRZ ;  /* 0x0000000000207805 */ /* 0x000fe4000001ff00 */
[----:B------:R-:W-:Y:S02]  /*0500*/  CS2R R30, SRZ ;  /* 0x00000000001e7805 */ /* 0x000fe4000001ff00 */
[----:B------:R-:W-:Y:S02]  /*0510*/  CS2R R28, SRZ ;  /* 0x00000000001c7805 */ /* 0x000fe4000001ff00 */
[----:B------:R-:W-:Y:S02]  /*0520*/  CS2R R26, SRZ ;  /* 0x00000000001a7805 */ /* 0x000fe4000001ff00 */
[----:B------:R-:W-:Y:S02]  /*0530*/  CS2R R24, SRZ ;  /* 0x0000000000187805 */ /* 0x000fe4000001ff00 */
[----:B------:R-:W-:-:S02]  /*0540*/  CS2R R22, SRZ ;  /* 0x0000000000167805 */ /* 0x000fc4000001ff00 */
[----:B------:R-:W-:Y:S01]  /*0550*/  CS2R R20, SRZ ;  /* 0x0000000000147805 */ /* 0x000fe2000001ff00 */
[----:B------:R-:W-:Y:S01]  /*0560*/  UMOV UR4, URZ ;  /* 0x000000ff00047c82 */ /* 0x000fe20008000000 */
[----:B--2---:R-:W-:Y:S04]  /*0570*/  STS [R13], R92 ;  /* 0x0000005c0d007388 */ /* 0x004fe80000000800 */
[----:B------:R-:W-:Y:S04]  /*0580*/  STS [R13+0x200], R93 ;  /* 0x0002005d0d007388 */ /* 0x000fe80000000800 */
[----:B------:R-:W-:Y:S04]  /*0590*/  STS [R13+0x400], R94 ;  /* 0x0004005e0d007388 */ /* 0x000fe80000000800 */
[----:B------:R-:W-:Y:S04]  /*05a0*/  STS [R13+0x600], R95 ;  /* 0x0006005f0d007388 */ /* 0x000fe80000000800 */
[----:B---3--:R0:W-:Y:S01]  /*05b0*/  STS.128 [R15], R16 ;  /* 0x000000100f007388 */ /* 0x0081e20000000c00 */
[----:B------:R-:W-:Y:S01]  /*05c0*/  BAR.SYNC.DEFER_BLOCKING 0x0 ;  /* 0x0000000000007b1d */ /* 0x000fe20000010000 */
[----:B0-----:R-:W-:-:S02]  /*05d0*/  CS2R R18, SRZ ;  /* 0x0000000000127805 */ /* 0x001fc4000001ff00 */
[----:B------:R-:W-:-:S03]  /*05e0*/  CS2R R16, SRZ ;  /* 0x0000000000107805 */ /* 0x000fc6000001ff00 */
[----:B------:R-:W0:Y:S04]  /*05f0*/  LDS.128 R56, [R0] ;  /* 0x0000000000387984 */ /* 0x000e280000000c00 */
[----:B------:R-:W1:Y:S04]  /*0600*/  LDS.128 R52, [R0+0x100] ;  /* 0x0001000000347984 */ /* 0x000e680000000c00 */
[----:B------:R-:W2:Y:S04]  /*0610*/  LDS.128 R48, [R4+UR5] ;  /* 0x0000000504307984 */ /* 0x000ea80008000c00 */
[----:B------:R3:W4:Y:S02]  /*0620*/  LDS.128 R44, [R4+UR5+0x100] ;  /* 0x00010005042c7984 */ /* 0x0007240008000c00 */
[----:B---3--:R-:W-:-:S04]  /*0630*/  IADD3 R4, P0, PT, R2, 0x20, RZ ;  /* 0x0000002002047810 */ /* 0x008fc80007f1e0ff */
[----:B------:R-:W-:-:S09]  /*0640*/  IADD3.X R3, PT, PT, RZ, R3, RZ, P0, !PT ;  /* 0x00000003ff037210 */ /* 0x000fd200007fe4ff */
.L_x_1:
[----:B------:R-:W3:Y:S01]  /*0650*/  S2R R9, SR_TID.Y ;  /* 0x0000000000097919 */ /* 0x000ee20000002200 */
[-C--:B0---4-:R-:W-:Y:S01]  /*0660*/  FFMA R101, R44, R56.reuse, R20 ;  /* 0x000000382c657223 */ /* 0x091fe20000000014 */
[-C--:B------:R-:W-:Y:S01]  /*0670*/  FFMA R102, R45, R56.reuse, R21 ;  /* 0x000000382d667223 */ /* 0x080fe20000000015 */
[----:B------:R-:W-:Y:S01]  /*0680*/  MOV R21, 0x400 ;  /* 0x0000040000157802 */ /* 0x000fe20000000f00 */
[----:B------:R-:W3:Y:S01]  /*0690*/  S2R R2, SR_TID.X ;  /* 0x0000000000027919 */ /* 0x000ee20000002100 */
[----:B------:R-:W-:Y:S01]  /*06a0*/  SHF.L.U32 R8, R5, 0xc, RZ ;  /* 0x0000000c05087819 */ /* 0x000fe200000006ff */
[-C--:B--2---:R-:W-:Y:S01]  /*06b0*/  FFMA R109, R49, R56.reuse, R17 ;  /* 0x00000038316d7223 */ /* 0x084fe20000000011 */
[-C--:B------:R-:W-:Y:S01]  /*06c0*/  FFMA R122, R48, R56.reuse, R16 ;  /* 0x00000038307a7223 */ /* 0x080fe20000000010 */
[----:B------:R-:W0:Y:S01]  /*06d0*/  S2R R0, SR_CgaCtaId ;  /* 0x0000000000007919 */ /* 0x000e220000008800 */
[----:B------:R-:W-:Y:S01]  /*06e0*/  LOP3.LUT R8, R8, 0x1000, RZ, 0x3c, !PT ;  /* 0x0000100008087812 */ /* 0x000fe200078e3cff */
[-C--:B------:R-:W-:Y:S01]  /*06f0*/  FFMA R103, R46, R56.reuse, R22 ;  /* 0x000000382e677223 */ /* 0x080fe20000000016 */
[-C--:B------:R-:W-:Y:S01]  /*0700*/  FFMA R108, R50, R56.reuse, R18 ;  /* 0x00000038326c7223 */ /* 0x080fe20000000012 */
[-C--:B------:R-:W-:Y:S01]  /*0710*/  FFMA R100, R51, R56.reuse, R19 ;  /* 0x0000003833647223 */ /* 0x080fe20000000013 */
[----:B------:R-:W-:Y:S01]  /*0720*/  FFMA R56, R47, R56, R23 ;  /* 0x000000382f387223 */ /* 0x000fe20000000017 */
[-C--:B------:R-:W-:Y:S01]  /*0730*/  FFMA R113, R44, R57.reuse, R28 ;  /* 0x000000392c717223 */ /* 0x080fe2000000001c */
[-C--:B------:R-:W-:Y:S01]  /*0740*/  FFMA R120, R48, R57.reuse, R24 ;  /* 0x0000003930787223 */ /* 0x080fe20000000018 */
[-C--:B------:R-:W-:Y:S01]  /*0750*/  FFMA R116, R49, R57.reuse, R25 ;  /* 0x0000003931747223 */ /* 0x080fe20000000019 */
[-C--:B------:R-:W-:Y:S01]  /*0760*/  FFMA R110, R50, R57.reuse, R26 ;  /* 0x00000039326e7223 */ /* 0x080fe2000000001a */
[-C--:B------:R-:W-:Y:S01]  /*0770*/  FFMA R115, R51, R57.reuse, R27 ;  /* 0x0000003933737223 */ /* 0x080fe2000000001b */
[-C--:B------:R-:W-:Y:S01]  /*0780*/  FFMA R29, R45, R57.reuse, R29 ;  /* 0x000000392d1d7223 */ /* 0x080fe2000000001d */
[-C--:B------:R-:W-:Y:S01]  /*0790*/  FFMA R30, R46, R57.reuse, R30 ;  /* 0x000000392e1e7223 */ /* 0x080fe2000000001e */
[----:B------:R-:W-:Y:S01]  /*07a0*/  FFMA R31, R47, R57, R31 ;  /* 0x000000392f1f7223 */ /* 0x000fe2000000001f */
[-C--:B------:R-:W-:Y:S01]  /*07b0*/  FFMA R40, R48, R59.reuse, R40 ;  /* 0x0000003b30287223 */ /* 0x080fe20000000028 */
[CC--:B------:R-:W-:Y:S01]  /*07c0*/  FFMA R41, R49.reuse, R59.reuse, R41 ;  /* 0x0000003b31297223 */ /* 0x0c0fe20000000029 */
[-C--:B------:R-:W-:Y:S01]  /*07d0*/  FFMA R42, R50, R59.reuse, R42 ;  /* 0x0000003b322a7223 */ /* 0x080fe2000000002a */
[-C--:B-1----:R-:W-:Y:S01]  /*07e0*/  FFMA R64, R48, R52.reuse, R64 ;  /* 0x0000003430407223 */ /* 0x082fe20000000040 */
        /* <DEDUP_REMOVED lines=8> */
[-C--:B------:R-:W-:Y:S01]  /*0870*/  FFMA R33, R49, R58.reuse, R33 ;  /* 0x0000003a31217223 */ /* 0x080fe20000000021 */
[----:B------:R-:W-:Y:S01]  /*0880*/  FFMA R34, R50, R58, R34 ;  /* 0x0000003a32227223 */ /* 0x000fe20000000022 */
[----:B---3--:R-:W-:Y:S01]  /*0890*/  LEA R20, R9, R2, 0x4 ;  /* 0x0000000209147211 */ /* 0x008fe200078e20ff */
[C---:B------:R-:W-:Y:S01]  /*08a0*/  FFMA R57, R51.reuse, R58, R35 ;  /* 0x0000003a33397223 */ /* 0x040fe20000000023 */
[----:B------:R-:W-:Y:S01]  /*08b0*/  SHF.L.U32 R11, R2, 0x4, RZ ;  /* 0x00000004020b7819 */ /* 0x000fe200000006ff */
[----:B------:R-:W-:Y:S01]  /*08c0*/  FFMA R114, R51, R59, R43 ;  /* 0x0000003b33727223 */ /* 0x000fe2000000002b */
[----:B------:R-:W-:Y:S01]  /*08d0*/  SHF.R.U32.HI R10, RZ, 0x2, R20 ;  /* 0x00000002ff0a7819 */ /* 0x000fe20000011614 */
[-C--:B------:R-:W-:Y:S01]  /*08e0*/  FFMA R72, R48, R53.reuse, R72 ;  /* 0x0000003530487223 */ /* 0x080fe20000000048 */
[----:B------:R-:W-:Y:S01]  /*08f0*/  IADD3 R9, PT, PT, R21, 0x2000, RZ ;  /* 0x0000200015097810 */ /* 0x000fe20007ffe0ff */
[-C--:B------:R-:W-:Y:S01]  /*0900*/  FFMA R73, R49, R53.reuse, R73 ;  /* 0x0000003531497223 */ /* 0x080fe20000000049 */
[----:B------:R-:W-:Y:S01]  /*0910*/  LOP3.LUT R17, R11, 0x70, RZ, 0xc0, !PT ;  /* 0x000000700b117812 */ /* 0x000fe200078ec0ff */
[----:B------:R-:W-:Y:S01]  /*0920*/  FFMA R74, R50, R53, R74 ;  /* 0x00000035324a7223 */ /* 0x000fe2000000004a */
[----:B0-----:R-:W-:Y:S01]  /*0930*/  LEA R21, R0, R21, 0x18 ;  /* 0x0000001500157211 */ /* 0x001fe200078ec0ff */
[----:B------:R-:W-:Y:S01]  /*0940*/  FFMA R75, R51, R53, R75 ;  /* 0x00000035334b7223 */ /* 0x000fe2000000004b */
[----:B------:R-:W-:Y:S01]  /*0950*/  SHF.L.U32 R16, R20, 0x2, RZ ;  /* 0x0000000214107819 */ /* 0x000fe200000006ff */
[-C--:B------:R-:W-:Y:S01]  /*0960*/  FFMA R80, R48, R54.reuse, R80 ;  /* 0x0000003630507223 */ /* 0x080fe20000000050 */
[----:B------:R-:W-:Y:S01]  /*0970*/  SHF.R.U32.HI R11, RZ, 0x1, R20 ;  /* 0x00000001ff0b7819 */ /* 0x000fe20000011614 */
[-C--:B------:R-:W-:Y:S01]  /*0980*/  FFMA R81, R49, R54.reuse, R81 ;  /* 0x0000003631517223 */ /* 0x080fe20000000051 */
[----:B------:R-:W-:Y:S01]  /*0990*/  LOP3.LUT R10, R10, 0x1ff0, RZ, 0xc0, !PT ;  /* 0x00001ff00a0a7812 */ /* 0x000fe200078ec0ff */
[-C--:B------:R-:W-:Y:S01]  /*09a0*/  FFMA R82, R50, R54.reuse, R82 ;  /* 0x0000003632527223 */ /* 0x080fe20000000052 */
[----:B------:R-:W-:Y:S01]  /*09b0*/  LEA R22, R0, R9, 0x18 ;  /* 0x0000000900167211 */ /* 0x000fe200078ec0ff */
[----:B------:R-:W-:Y:S01]  /*09c0*/  FFMA R83, R51, R54, R83 ;  /* 0x0000003633537223 */ /* 0x000fe20000000053 */
[----:B------:R-:W-:Y:S01]  /*09d0*/  LOP3.LUT R17, R17, 0x80, R16, 0xf8, !PT ;  /* 0x0000008011117812 */ /* 0x000fe200078ef810 */
[-C--:B------:R-:W-:Y:S01]  /*09e0*/  FFMA R88, R48, R55.reuse, R88 ;  /* 0x0000003730587223 */ /* 0x080fe20000000058 */
[----:B------:R-:W-:Y:S01]  /*09f0*/  LOP3.LUT R0, R10, 0xc, R11, 0xf8, !PT ;  /* 0x0000000c0a007812 */ /* 0x000fe200078ef80b */
[-C--:B------:R-:W-:Y:S01]  /*0a00*/  FFMA R89, R49, R55.reuse, R89 ;  /* 0x0000003731597223 */ /* 0x080fe20000000059 */
[----:B------:R-:W-:Y:S01]  /*0a10*/  IADD3 R9, PT, PT, R21, R8, RZ ;  /* 0x0000000815097210 */ /* 0x000fe20007ffe0ff */
[-C--:B------:R-:W-:Y:S01]  /*0a20*/  FFMA R52, R50, R55.reuse, R90 ;  /* 0x0000003732347223 */ /* 0x080fe2000000005a */
[----:B------:R-:W-:Y:S01]  /*0a30*/  IADD3 R23, PT, PT, R17, R22, R8 ;  /* 0x0000001611177210 */ /* 0x000fe20007ffe008 */
[----:B------:R-:W-:Y:S01]  /*0a40*/  FFMA R91, R51, R55, R91 ;  /* 0x00000037335b7223 */ /* 0x000fe2000000005b */
[----:B------:R-:W-:Y:S01]  /*0a50*/  LEA R28, R0, R9, 0x2 ;  /* 0x00000009001c7211 */ /* 0x000fe200078e10ff */
[-C--:B------:R-:W-:Y:S01]  /*0a60*/  FFMA R107, R44, R59.reuse, R60 ;  /* 0x0000003b2c6b7223 */ /* 0x080fe2000000003c */
[CC--:B------:R-:W-:Y:S01]  /*0a70*/  FFMA R106, R45.reuse, R59.reuse, R61 ;  /* 0x0000003b2d6a7223 */ /* 0x0c0fe2000000003d */
[----:B------:R-:W-:Y:S01]  /*0a80*/  LDS.128 R16, [R23+0x200] ;  /* 0x0002000017107984 */ /* 0x000fe20000000c00 */
[-C--:B------:R-:W-:Y:S01]  /*0a90*/  FFMA R105, R46, R59.reuse, R62 ;  /* 0x0000003b2e697223 */ /* 0x080fe2000000003e */
[-C--:B------:R-:W-:Y:S01]  /*0aa0*/  FFMA R112, R44, R58.reuse, R36 ;  /* 0x0000003a2c707223 */ /* 0x080fe20000000024 */
[-C--:B------:R-:W-:Y:S01]  /*0ab0*/  FFMA R37, R45, R58.reuse, R37 ;  /* 0x0000003a2d257223 */ /* 0x080fe20000000025 */
[----:B------:R-:W0:Y:S01]  /*0ac0*/  LDS.128 R8, [R28+0x200] ;  /* 0x000200001c087984 */ /* 0x000e220000000c00 */
[-C--:B------:R-:W-:Y:S01]  /*0ad0*/  FFMA R38, R46, R58.reuse, R38 ;  /* 0x0000003a2e267223 */ /* 0x080fe20000000026 */
[C---:B------:R-:W-:Y:S01]  /*0ae0*/  FFMA R39, R47.reuse, R58, R39 ;  /* 0x0000003a2f277223 */ /* 0x040fe20000000027 */
[----:B------:R-:W-:Y:S01]  /*0af0*/  FFMA R104, R47, R59, R63 ;  /* 0x0000003b2f687223 */ /* 0x000fe2000000003f */
[----:B------:R-:W1:Y:S01]  /*0b00*/  LDS.128 R24, [R28+0x300] ;  /* 0x000300001c187984 */ /* 0x000e620000000c00 */
[-C--:B------:R-:W-:Y:S01]  /*0b10*/  FFMA R76, R44, R53.reuse, R76 ;  /* 0x000000352c4c7223 */ /* 0x080fe2000000004c */
[-C--:B------:R-:W-:Y:S01]  /*0b20*/  FFMA R77, R45, R53.reuse, R77 ;  /* 0x000000352d4d7223 */ /* 0x080fe2000000004d */
[-C--:B------:R-:W-:Y:S01]  /*0b30*/  FFMA R78, R46, R53.reuse, R78 ;  /* 0x000000352e4e7223 */ /* 0x080fe2000000004e */
[----:B------:R-:W2:Y:S01]  /*0b40*/  LDS.128 R48, [R23+0x300] ;  /* 0x0003000017307984 */ /* 0x000ea20000000c00 */
[----:B------:R-:W-:Y:S01]  /*0b50*/  FFMA R79, R47, R53, R79 ;  /* 0x000000352f4f7223 */ /* 0x000fe2000000004f */
[-C--:B------:R-:W-:Y:S01]  /*0b60*/  FFMA R84, R44, R54.reuse, R84 ;  /* 0x000000362c547223 */ /* 0x080fe20000000054 */
[-C--:B------:R-:W-:Y:S01]  /*0b70*/  FFMA R85, R45, R54.reuse, R85 ;  /* 0x000000362d557223 */ /* 0x080fe20000000055 */
[-C--:B------:R-:W-:Y:S01]  /*0b80*/  FFMA R86, R46, R54.reuse, R86 ;  /* 0x000000362e567223 */ /* 0x080fe20000000056 */
[----:B------:R-:W-:Y:S01]  /*0b90*/  FFMA R87, R47, R54, R87 ;  /* 0x000000362f577223 */ /* 0x000fe20000000057 */
[-C--:B------:R-:W-:Y:S01]  /*0ba0*/  FFMA R111, R44, R55.reuse, R96 ;  /* 0x000000372c6f7223 */ /* 0x080fe20000000060 */
[-C--:B------:R-:W-:Y:S01]  /*0bb0*/  FFMA R119, R45, R55.reuse, R97 ;  /* 0x000000372d777223 */ /* 0x080fe20000000061 */
[-C--:B------:R-:W-:Y:S01]  /*0bc0*/  FFMA R121, R46, R55.reuse, R98 ;  /* 0x000000372e797223 */ /* 0x080fe20000000062 */
[----:B------:R-:W-:Y:S01]  /*0bd0*/  FFMA R123, R47, R55, R99 ;  /* 0x000000372f7b7223 */ /* 0x000fe20000000063 */
[----:B------:R-:W-:Y:S01]  /*0be0*/  UIADD3 UR4, UPT, UPT, UR4, 0x8, URZ ;  /* 0x0000000804047890 */ /* 0x000fe2000fffe0ff */
[----:B------:R-:W-:Y:S01]  /*0bf0*/  LDS.128 R44, [R28+0x400] ;  /* 0x000400001c2c7984 */ /* 0x000fe20000000c00 */
[C---:B0-----:R-:W-:Y:S01]  /*0c00*/  FFMA R62, R11.reuse, R16, R40 ;  /* 0x000000100b3e7223 */ /* 0x041fe20000000028 */
[CC--:B------:R-:W-:Y:S01]  /*0c10*/  FFMA R61, R11.reuse, R17.reuse, R41 ;  /* 0x000000110b3d7223 */ /* 0x0c0fe20000000029 */
[----:B------:R-:W-:Y:S01]  /*0c20*/  FFMA R60, R11, R18, R42 ;  /* 0x000000120b3c7223 */ /* 0x000fe2000000002a */
[-C--:B------:R-:W-:Y:S01]  /*0c30*/  FFMA R122, R8, R16.reuse, R122 ;  /* 0x00000010087a7223 */ /* 0x080fe2000000007a */
[----:B------:R-:W0:Y:S01]  /*0c40*/  LDS.128 R40, [R23+0x400] ;  /* 0x0004000017287984 */ /* 0x000e220000000c00 */
[-C--:B------:R-:W-:Y:S01]  /*0c50*/  FFMA R120, R9, R16.reuse, R120 ;  /* 0x0000001009787223 */ /* 0x080fe20000000078 */
[-C--:B------:R-:W-:Y:S01]  /*0c60*/  FFMA R118, R10, R16.reuse, R118 ;  /* 0x000000100a767223 */ /* 0x080fe20000000076 */
[-C--:B-1----:R-:W-:Y:S01]  /*0c70*/  FFMA R64, R24, R16.reuse, R64 ;  /* 0x0000001018407223 */ /* 0x082fe20000000040 */
[-C--:B------:R-:W-:Y:S01]  /*0c80*/  FFMA R72, R25, R16.reuse, R72 ;  /* 0x0000001019487223 */ /* 0x080fe20000000048 */
[-C--:B------:R-:W-:Y:S01]  /*0c90*/  FFMA R80, R26, R16.reuse, R80 ;  /* 0x000000101a507223 */ /* 0x080fe20000000050 */
[----:B------:R-:W-:Y:S01]  /*0ca0*/  FFMA R117, R27, R16, R88 ;  /* 0x000000101b757223 */ /* 0x000fe20000000058 */
[C---:B------:R-:W-:Y:S01]  /*0cb0*/  FFMA R16, R10.reuse, R17, R33 ;  /* 0x000000110a107223 */ /* 0x040fe20000000021 */
[C---:B------:R-:W-:Y:S01]  /*0cc0*/  FFMA R53, R10.reuse, R18, R34 ;  /* 0x000000120a357223 */ /* 0x040fe20000000022 */
[----:B------:R-:W-:Y:S01]  /*0cd0*/  FFMA R96, R10, R19, R57 ;  /* 0x000000130a607223 */ /* 0x000fe20000000039 */
[----:B------:R-:W1:Y:S01]  /*0ce0*/  LDS.128 R32, [R28+0x500] ;  /* 0x000500001c207984 */ /* 0x000e620000000c00 */
[-C--:B------:R-:W-:Y:S01]  /*0cf0*/  FFMA R59, R8, R17.reuse, R109 ;  /* 0x00000011083b7223 */ /* 0x080fe2000000006d */
[-C--:B------:R-:W-:Y:S01]  /*0d00*/  FFMA R58, R9, R17.reuse, R116 ;  /* 0x00000011093a7223 */ /* 0x080fe20000000074 */
[-C--:B------:R-:W-:Y:S01]  /*0d10*/  FFMA R65, R24, R17.reuse, R65 ;  /* 0x0000001118417223 */ /* 0x080fe20000000041 */
[-C--:B------:R-:W-:Y:S01]  /*0d20*/  FFMA R73, R25, R17.reuse, R73 ;  /* 0x0000001119497223 */ /* 0x080fe20000000049 */
[----:B------:R-:W-:Y:S01]  /*0d30*/  FFMA R81, R26, R17, R81 ;  /* 0x000000111a517223 */ /* 0x000fe20000000051 */
[C---:B--2---:R-:W-:Y:S01]  /*0d40*/  FFMA R99, R10.reuse, R49, R37 ;  /* 0x000000310a637223 */ /* 0x044fe20000000025 */
[C---:B------:R-:W-:Y:S01]  /*0d50*/  FFMA R98, R10.reuse, R50, R38 ;  /* 0x000000320a627223 */ /* 0x040fe20000000026 */
[----:B------:R-:W-:Y:S01]  /*0d60*/  FFMA R97, R10, R51, R39 ;  /* 0x000000330a617223 */ /* 0x000fe20000000027 */
[----:B------:R-:W-:Y:S01]  /*0d70*/  FFMA R17, R27, R17, R89 ;  /* 0x000000111b117223 */ /* 0x000fe20000000059 */
[----:B------:R-:W2:Y:S01]  /*0d80*/  LDS.128 R36, [R23+0x500] ;  /* 0x0005000017247984 */ /* 0x000ea20000000c00 */
        /* <DEDUP_REMOVED lines=19> */
[----:B0-----:R-:W-:Y:S01]  /*0ec0*/  FFMA R49, R46, R43, R96 ;  /* 0x0000002b2e317223 */ /* 0x001fe20000000060 */
[----:B------:R-:W-:Y:S01]  /*0ed0*/  FFMA R91, R27, R19, R91 ;  /* 0x000000131b5b7223 */ /* 0x000fe2000000005b */
[----:B------:R-:W0:Y:S01]  /*0ee0*/  LDC R96, c[0x0][0x3a0] ;  /* 0x0000e800ff607b82 */ /* 0x000e220000000800 */
[C---:B------:R-:W-:Y:S01]  /*0ef0*/  FFMA R90, R8.reuse, R48, R101 ;  /* 0x00000030085a7223 */ /* 0x040fe20000000065 */
[C---:B------:R-:W-:Y:S01]  /*0f00*/  FFMA R63, R8.reuse, R50, R103 ;  /* 0x00000032083f7223 */ /* 0x040fe20000000067 */
[-C--:B------:R-:W-:Y:S01]  /*0f10*/  FFMA R88, R8, R51.reuse, R56 ;  /* 0x0000003308587223 */ /* 0x080fe20000000038 */
[C---:B------:R-:W-:Y:S01]  /*0f20*/  FFMA R113, R9.reuse, R48, R113 ;  /* 0x0000003009717223 */ /* 0x040fe20000000071 */
[C---:B------:R-:W-:Y:S01]  /*0f30*/  FFMA R30, R9.reuse, R50, R30 ;  /* 0x00000032091e7223 */ /* 0x040fe2000000001e */
[-C--:B------:R-:W-:Y:S01]  /*0f40*/  FFMA R31, R9, R51.reuse, R31 ;  /* 0x00000033091f7223 */ /* 0x080fe2000000001f */
[-C--:B------:R-:W-:Y:S01]  /*0f50*/  FFMA R112, R10, R48.reuse, R112 ;  /* 0x000000300a707223 */ /* 0x080fe20000000070 */
[C---:B------:R-:W-:Y:S01]  /*0f60*/  FFMA R107, R11.reuse, R48, R107 ;  /* 0x000000300b6b7223 */ /* 0x040fe2000000006b */
[C---:B------:R-:W-:Y:S01]  /*0f70*/  FFMA R105, R11.reuse, R50, R105 ;  /* 0x000000320b697223 */ /* 0x040fe20000000069 */
        /* <DEDUP_REMOVED lines=12> */
[----:B------:R-:W-:Y:S01]  /*1040*/  FFMA R100, R27, R51, R123 ;  /* 0x000000331b647223 */ /* 0x000fe2000000007b */
[-C--:B------:R-:W-:Y:S01]  /*1050*/  FFMA R111, R44, R40.reuse, R122 ;  /* 0x000000282c6f7223 */ /* 0x080fe2000000007a */
[-C--:B------:R-:W-:Y:S01]  /*1060*/  FFMA R110, R45, R40.reuse, R120 ;  /* 0x000000282d6e7223 */ /* 0x080fe20000000078 */
[-C--:B------:R-:W-:Y:S01]  /*1070*/  FFMA R109, R46, R40.reuse, R118 ;  /* 0x000000282e6d7223 */ /* 0x080fe20000000076 */
[-C--:B------:R-:W-:Y:S01]  /*1080*/  FFMA R62, R47, R40.reuse, R62 ;  /* 0x000000282f3e7223 */ /* 0x080fe2000000003e */
[-C--:B-1----:R-:W-:Y:S01]  /*1090*/  FFMA R64, R32, R40.reuse, R64 ;  /* 0x0000002820407223 */ /* 0x082fe20000000040 */
        /* <DEDUP_REMOVED lines=25> */
[----:B------:R-:W-:Y:S01]  /*1230*/  FFMA R48, R35, R43, R91 ;  /* 0x0000002b23307223 */ /* 0x000fe2000000005b */
[----:B------:R-:W-:Y:S01]  /*1240*/  LDS.128 R16, [R23+0x600] ;  /* 0x0006000017107984 */ /* 0x000fe20000000c00 */
[----:B0-----:R-:W-:Y:S01]  /*1250*/  ISETP.LE.AND P0, PT, R96, UR4, PT ;  /* 0x0000000460007c0c */ /* 0x001fe2000bf03270 */
[C---:B--2---:R-:W-:Y:S01]  /*1260*/  FFMA R90, R44.reuse, R36, R90 ;  /* 0x000000242c5a7223 */ /* 0x044fe2000000005a */
[C---:B------:R-:W-:Y:S01]  /*1270*/  FFMA R89, R44.reuse, R37, R89 ;  /* 0x000000252c597223 */ /* 0x040fe20000000059 */
[----:B------:R-:W0:Y:S01]  /*1280*/  LDS.128 R8, [R28+0x600] ;  /* 0x000600001c087984 */ /* 0x000e220000000c00 */
[C---:B------:R-:W-:Y:S01]  /*1290*/  FFMA R63, R44.reuse, R38, R63 ;  /* 0x000000262c3f7223 */ /* 0x040fe2000000003f */
[----:B------:R-:W-:Y:S01]  /*12a0*/  FFMA R88, R44, R39, R88 ;  /* 0x000000272c587223 */ /* 0x000fe20000000058 */
[C---:B------:R-:W-:Y:S01]  /*12b0*/  FFMA R113, R45.reuse, R36, R113 ;  /* 0x000000242d717223 */ /* 0x040fe20000000071 */
[----:B------:R-:W1:Y:S01]  /*12c0*/  LDS.128 R40, [R28+0x700] ;  /* 0x000700001c287984 */ /* 0x000e620000000c00 */
[C---:B------:R-:W-:Y:S01]  /*12d0*/  FFMA R29, R45.reuse, R37, R29 ;  /* 0x000000252d1d7223 */ /* 0x040fe2000000001d */
[C---:B------:R-:W-:Y:S01]  /*12e0*/  FFMA R30, R45.reuse, R38, R30 ;  /* 0x000000262d1e7223 */ /* 0x040fe2000000001e */
[----:B------:R-:W-:Y:S01]  /*12f0*/  FFMA R31, R45, R39, R31 ;  /* 0x000000272d1f7223 */ /* 0x000fe2000000001f */
[----:B------:R-:W2:Y:S01]  /*1300*/  LDS.128 R24, [R23+0x700] ;  /* 0x0007000017187984 */ /* 0x000ea20000000c00 */
[C---:B------:R-:W-:Y:S01]  /*1310*/  FFMA R112, R46.reuse, R36, R112 ;  /* 0x000000242e707223 */ /* 0x040fe20000000070 */
[C---:B------:R-:W-:Y:S01]  /*1320*/  FFMA R99, R46.reuse, R37, R99 ;  /* 0x000000252e637223 */ /* 0x040fe20000000063 */
[C---:B------:R-:W-:Y:S01]  /*1330*/  FFMA R98, R46.reuse, R38, R98 ;  /* 0x000000262e627223 */ /* 0x040fe20000000062 */
[----:B------:R-:W3:Y:S01]  /*1340*/  @!P0 S2R R44, SR_CTAID.X ;  /* 0x00000000002c8919 */ /* 0x000ee20000002500 */
[----:B------:R-:W-:Y:S01]  /*1350*/  FFMA R97, R46, R39, R97 ;  /* 0x000000272e617223 */ /* 0x000fe20000000061 */
[C---:B------:R-:W-:Y:S01]  /*1360*/  FFMA R107, R47.reuse, R36, R107 ;  /* 0x000000242f6b7223 */ /* 0x040fe2000000006b */
[C---:B------:R-:W-:Y:S01]  /*1370*/  FFMA R106, R47.reuse, R37, R106 ;  /* 0x000000252f6a7223 */ /* 0x040fe2000000006a */
[C---:B------:R-:W-:Y:S01]  /*1380*/  FFMA R105, R47.reuse, R38, R105 ;  /* 0x000000262f697223 */ /* 0x040fe20000000069 */
        /* <DEDUP_REMOVED lines=17> */
[----:B------:R-:W4:Y:S01]  /*14a0*/  @!P0 LDC.64 R46, c[0x0][0x388] ;  /* 0x0000e200ff2e8b82 */ /* 0x000f220000000a00 */
[----:B------:R-:W-:Y:S04]  /*14b0*/  LDS.128 R36, [R23+0x800] ;  /* 0x0008000017247984 */ /* 0x000fe80000000c00 */
[----:B------:R-:W4:Y:S01]  /*14c0*/  LDS.128 R32, [R28+0x800] ;  /* 0x000800001c207984 */ /* 0x000f220000000c00 */
[-C--:B0-----:R-:W-:Y:S01]  /*14d0*/  FFMA R111, R8, R16.reuse, R111 ;  /* 0x00000010086f7223 */ /* 0x081fe2000000006f */
        /* <DEDUP_REMOVED lines=31> */
[C---:B--2---:R-:W-:Y:S01]  /*16d0*/  FFMA R113, R9.reuse, R24, R113 ;  /* 0x0000001809717223 */ /* 0x044fe20000000071 */
[----:B------:R-:W0:Y:S01]  /*16e0*/  LDS.128 R16, [R28+0x900] ;  /* 0x000900001c107984 */ /* 0x000e220000000c00 */
[C---:B------:R-:W-:Y:S01]  /*16f0*/  FFMA R29, R9.reuse, R25, R29 ;  /* 0x00000019091d7223 */ /* 0x040fe2000000001d */
[C---:B------:R-:W-:Y:S01]  /*1700*/  FFMA R30, R9.reuse, R26, R30 ;  /* 0x0000001a091e7223 */ /* 0x040fe2000000001e */
[----:B------:R-:W-:Y:S01]  /*1710*/  FFMA R31, R9, R27, R31 ;  /* 0x0000001b091f7223 */ /* 0x000fe2000000001f */
[----:B---3--:R-:W-:Y:S01]  /*1720*/  @!P0 SHF.L.U32 R9, R44, 0x7, RZ ;  /* 0x000000072c098819 */ /* 0x008fe200000006ff */
[C---:B------:R-:W-:Y:S01]  /*1730*/  FFMA R68, R40.reuse, R24, R68 ;  /* 0x0000001828447223 */ /* 0x040fe20000000044 */
[C---:B------:R-:W-:Y:S01]  /*1740*/  FFMA R69, R40.reuse, R25, R69 ;  /* 0x0000001928457223 */ /* 0x040fe20000000045 */
[C---:B------:R-:W-:Y:S01]  /*1750*/  FFMA R70, R40.reuse, R26, R70 ;  /* 0x0000001a28467223 */ /* 0x040fe20000000046 */
[----:B------:R-:W-:Y:S01]  /*1760*/  FFMA R71, R40, R27, R71 ;  /* 0x0000001b28477223 */ /* 0x000fe20000000047 */
[----:B----4-:R-:W-:-:S04]  /*1770*/  @!P0 IMAD.WIDE.U32 R46, R9, 0x4, R46 ;  /* 0x00000004092e8825 */ /* 0x010fc800078e002e */
        /* <DEDUP_REMOVED lines=16> */
[----:B------:R-:W-:Y:S01]  /*1880*/  @!P0 IMAD.WIDE R46, R6, 0x4, R46 ;  /* 0x00000004062e8825 */ /* 0x000fe200078e022e */
[----:B------:R-:W-:Y:S01]  /*1890*/  @!P0 MOV R40, R4 ;  /* 0x0000000400288202 */ /* 0x000fe20000000f00 */
[----:B------:R-:W1:Y:S01]  /*18a0*/  LDS.128 R8, [R23+0x900] ;  /* 0x0009000017087984 */ /* 0x000e620000000c00 */
[----:B------:R-:W-:Y:S01]  /*18b0*/  @!P0 MOV R41, R3 ;  /* 0x0000000300298202 */ /* 0x000fe20000000f00 */
[C---:B------:R-:W-:Y:S01]  /*18c0*/  FFMA R84, R42.reuse, R24, R84 ;  /* 0x000000182a547223 */ /* 0x040fe20000000054 */
[C---:B------:R-:W-:Y:S01]  /*18d0*/  FFMA R85, R42.reuse, R25, R85 ;  /* 0x000000192a557223 */ /* 0x040fe20000000055 */
[C---:B------:R-:W-:Y:S01]  /*18e0*/  FFMA R86, R42.reuse, R26, R86 ;  /* 0x0000001a2a567223 */ /* 0x040fe20000000056 */
[----:B------:R-:W-:Y:S01]  /*18f0*/  FFMA R87, R42, R27, R87 ;  /* 0x0000001b2a577223 */ /* 0x000fe20000000057 */
[C---:B------:R-:W-:Y:S01]  /*1900*/  FFMA R103, R43.reuse, R24, R103 ;  /* 0x000000182b677223 */ /* 0x040fe20000000067 */
[----:B-----5:R-:W5:Y:S01]  /*1910*/  @!P0 LDG.E.128.CONSTANT R92, desc[UR8][R40.64] ;  /* 0x00000008285c8981 */ /* 0x020f62000c1e9d00 */
[C---:B------:R-:W-:Y:S01]  /*1920*/  FFMA R102, R43.reuse, R25, R102 ;  /* 0x000000192b667223 */ /* 0x040fe20000000066 */
[C---:B------:R-:W-:Y:S01]  /*1930*/  FFMA R101, R43.reuse, R26, R101 ;  /* 0x0000001a2b657223 */ /* 0x040fe20000000065 */
[----:B------:R-:W-:Y:S01]  /*1940*/  FFMA R100, R43, R27, R100 ;  /* 0x0000001b2b647223 */ /* 0x000fe20000000064 */
[----:B------:R2:W5:Y:S01]  /*1950*/  @!P0 LDG.E.128.CONSTANT R12, desc[UR8][R46.64] ;  /* 0x000000082e0c8981 */ /* 0x000562000c1e9d00 */
[-C--:B------:R-:W-:Y:S01]  /*1960*/  FFMA R111, R32, R36.reuse, R111 ;  /* 0x00000024206f7223 */ /* 0x080fe2000000006f */
[-C--:B------:R-:W-:Y:S01]  /*1970*/  FFMA R110, R33, R36.reuse, R110 ;  /* 0x00000024216e7223 */ /* 0x080fe2000000006e */
[-C--:B------:R-:W-:Y:S01]  /*1980*/  FFMA R109, R34, R36.reuse, R109 ;  /* 0x00000024226d7223 */ /* 0x080fe2000000006d */
[-C--:B------:R-:W-:Y:S01]  /*1990*/  FFMA R62, R35, R36.reuse, R62 ;  /* 0x00000024233e7223 */ /* 0x080fe2000000003e */
[-C--:B0-----:R-:W-:Y:S01]  /*19a0*/  FFMA R64, R16, R36.reuse, R64 ;  /* 0x0000002410407223 */ /* 0x081fe20000000040 */
        /* <DEDUP_REMOVED lines=19> */
[----:B--2---:R-:W-:Y:S01]  /*1ae0*/  LDS.128 R44, [R23+0xa00] ;  /* 0x000a0000172c7984 */ /* 0x004fe20000000c00 */
[-C--:B------:R-:W-:Y:S01]  /*1af0*/  FFMA R51, R32, R39.reuse, R51 ;  /* 0x0000002720337223 */ /* 0x080fe20000000033 */
[-C--:B------:R-:W-:Y:S01]  /*1b00*/  FFMA R50, R33, R39.reuse, R50 ;  /* 0x0000002721327223 */ /* 0x080fe20000000032 */
[-C--:B------:R-:W-:Y:S01]  /*1b10*/  FFMA R49, R34, R39.reuse, R49 ;  /* 0x0000002722317223 */ /* 0x080fe20000000031 */
[----:B------:R-:W0:Y:S01]  /*1b20*/  LDS.128 R24, [R28+0xa00] ;  /* 0x000a00001c187984 */ /* 0x000e220000000c00 */
[-C--:B------:R-:W-:Y:S01]  /*1b30*/  FFMA R114, R35, R39.reuse, R114 ;  /* 0x0000002723727223 */ /* 0x080fe20000000072 */
[-C--:B------:R-:W-:Y:S01]  /*1b40*/  FFMA R67, R16, R39.reuse, R67 ;  /* 0x0000002710437223 */ /* 0x080fe20000000043 */
[-C--:B------:R-:W-:Y:S01]  /*1b50*/  FFMA R75, R17, R39.reuse, R75 ;  /* 0x00000027114b7223 */ /* 0x080fe2000000004b */
[----:B------:R-:W2:Y:S01]  /*1b60*/  LDS.128 R40, [R28+0xb00] ;  /* 0x000b00001c287984 */ /* 0x000ea20000000c00 */
[-C--:B------:R-:W-:Y:S01]  /*1b70*/  FFMA R83, R18, R39.reuse, R83 ;  /* 0x0000002712537223 */ /* 0x080fe20000000053 */
[----:B------:R-:W-:Y:S01]  /*1b80*/  FFMA R48, R19, R39, R48 ;  /* 0x0000002713307223 */ /* 0x000fe20000000030 */
[C---:B-1----:R-:W-:Y:S01]  /*1b90*/  FFMA R90, R32.reuse, R8, R90 ;  /* 0x00000008205a7223 */ /* 0x042fe2000000005a */
[----:B------:R-:W1:Y:S01]  /*1ba0*/  LDS.128 R36, [R23+0xb00] ;  /* 0x000b000017247984 */ /* 0x000e620000000c00 */
        /* <DEDUP_REMOVED lines=31> */
[----:B------:R-:W-:Y:S01]  /*1da0*/  LDS.128 R32, [R28+0xc00] ;  /* 0x000c00001c207984 */ /* 0x000fe20000000c00 */
[-C--:B0-----:R-:W-:Y:S01]  /*1db0*/  FFMA R111, R24, R44.reuse, R111 ;  /* 0x0000002c186f7223 */ /* 0x081fe2000000006f */
[-C--:B------:R-:W-:Y:S01]  /*1dc0*/  FFMA R110, R25, R44.reuse, R110 ;  /* 0x0000002c196e7223 */ /* 0x080fe2000000006e */
[-C--:B------:R-:W-:Y:S01]  /*1dd0*/  FFMA R109, R26, R44.reuse, R109 ;  /* 0x0000002c1a6d7223 */ /* 0x080fe2000000006d */
[----:B------:R-:W0:Y:S01]  /*1de0*/  LDS.128 R8, [R23+0xc00] ;  /* 0x000c000017087984 */ /* 0x000e220000000c00 */
[-C--:B------:R-:W-:Y:S01]  /*1df0*/  FFMA R62, R27, R44.reuse, R62 ;  /* 0x0000002c1b3e7223 */ /* 0x080fe2000000003e */
[-C--:B--2---:R-:W-:Y:S01]  /*1e00*/  FFMA R64, R40, R44.reuse, R64 ;  /* 0x0000002c28407223 */ /* 0x084fe20000000040 */
[-C--:B------:R-:W-:Y:S01]  /*1e10*/  FFMA R72, R41, R44.reuse, R72 ;  /* 0x0000002c29487223 */ /* 0x080fe20000000048 */
[----:B------:R-:W2:Y:S01]  /*1e20*/  LDS.128 R16, [R28+0xd00] ;  /* 0x000d00001c107984 */ /* 0x000ea20000000c00 */
        /* <DEDUP_REMOVED lines=26> */
[C---:B-1----:R-:W-:Y:S01]  /*1fd0*/  FFMA R47, R24.reuse, R36, R90 ;  /* 0x00000024182f7223 */ /* 0x042fe2000000005a */
        /* <DEDUP_REMOVED lines=32> */
[-C--:B0-----:R-:W-:Y:S01]  /*21e0*/  FFMA R111, R32, R8.reuse, R111 ;  /* 0x00000008206f7223 */ /* 0x081fe2000000006f */
[-C--:B------:R-:W-:Y:S01]  /*21f0*/  FFMA R110, R33, R8.reuse, R110 ;  /* 0x00000008216e7223 */ /* 0x080fe2000000006e */
[-C--:B------:R-:W-:Y:S01]  /*2200*/  FFMA R109, R34, R8.reuse, R109 ;  /* 0x00000008226d7223 */ /* 0x080fe2000000006d */
[-C--:B------:R-:W-:Y:S01]  /*2210*/  FFMA R40, R35, R8.reuse, R62 ;  /* 0x0000000823287223 */ /* 0x080fe2000000003e */
[-C--:B--2---:R-:W-:Y:S01]  /*2220*/  FFMA R64, R16, R8.reuse, R64 ;  /* 0x0000000810407223 */ /* 0x084fe20000000040 */
        /* <DEDUP_REMOVED lines=28> */
[C---:B-1----:R-:W-:Y:S01]  /*23f0*/  FFMA R37, R34.reuse, R25, R99 ;  /* 0x0000001922257223 */ /* 0x042fe20000000063 */
[C---:B------:R-:W-:Y:S01]  /*2400*/  FFMA R38, R34.reuse, R26, R98 ;  /* 0x0000001a22267223 */ /* 0x040fe20000000062 */
[-C--:B------:R-:W-:Y:S01]  /*2410*/  FFMA R39, R34, R27.reuse, R97 ;  /* 0x0000001b22277223 */ /* 0x080fe20000000061 */
[----:B------:R-:W0:Y:S01]  /*2420*/  LDS.128 R60, [R28+0xe00] ;  /* 0x000e00001c3c7984 */ /* 0x000e220000000c00 */
[----:B------:R-:W-:Y:S01]  /*2430*/  ISETP.LE.AND P1, PT, R96, UR4, PT ;  /* 0x0000000460007c0c */ /* 0x000fe2000bf23270 */
[-C--:B------:R-:W-:Y:S01]  /*2440*/  FFMA R44, R32, R27.reuse, R44 ;  /* 0x0000001b202c7223 */ /* 0x080fe2000000002c */
[----:B------:R-:W-:Y:S01]  /*2450*/  ISETP.LE.AND P0, PT, R96, UR4, PT ;  /* 0x0000000460007c0c */ /* 0x000fe2000bf03270 */
[----:B------:R1:W2:Y:S01]  /*2460*/  LDS.128 R8, [R28+0xf00] ;  /* 0x000f00001c087984 */ /* 0x0002a20000000c00 */
[----:B------:R-:W-:Y:S01]  /*2470*/  FFMA R31, R33, R27, R31 ;  /* 0x0000001b211f7223 */ /* 0x000fe2000000001f */
[C---:B------:R-:W-:Y:S01]  /*2480*/  FFMA R107, R35.reuse, R24, R107 ;  /* 0x00000018236b7223 */ /* 0x040fe2000000006b */
[C---:B------:R-:W-:Y:S01]  /*2490*/  FFMA R106, R35.reuse, R25, R106 ;  /* 0x00000019236a7223 */ /* 0x040fe2000000006a */
[----:B------:R3:W4:Y:S01]  /*24a0*/  LDS.128 R96, [R23+0xf00] ;  /* 0x000f000017607984 */ /* 0x0007220000000c00 */
[C---:B------:R-:W-:Y:S01]  /*24b0*/  FFMA R105, R35.reuse, R26, R105 ;  /* 0x0000001a23697223 */ /* 0x040fe20000000069 */
[-C--:B------:R-:W-:Y:S01]  /*24c0*/  FFMA R104, R35, R27.reuse, R104 ;  /* 0x0000001b23687223 */ /* 0x080fe20000000068 */
[-C--:B------:R-:W-:Y:S01]  /*24d0*/  FFMA R71, R16, R27.reuse, R71 ;  /* 0x0000001b10477223 */ /* 0x080fe20000000047 */
[-C--:B------:R-:W-:Y:S01]  /*24e0*/  FFMA R79, R17, R27.reuse, R79 ;  /* 0x0000001b114f7223 */ /* 0x080fe2000000004f */
[----:B------:R-:W-:Y:S01]  /*24f0*/  FFMA R87, R18, R27, R87 ;  /* 0x0000001b12577223 */ /* 0x000fe20000000057 */
[C---:B------:R-:W-:Y:S01]  /*2500*/  FFMA R103, R19.reuse, R24, R103 ;  /* 0x0000001813677223 */ /* 0x040fe20000000067 */
[C---:B------:R-:W-:Y:S01]  /*2510*/  FFMA R102, R19.reuse, R25, R102 ;  /* 0x0000001913667223 */ /* 0x040fe20000000066 */
[C---:B------:R-:W-:Y:S01]  /*2520*/  FFMA R101, R19.reuse, R26, R101 ;  /* 0x0000001a13657223 */ /* 0x040fe20000000065 */
[----:B------:R-:W-:Y:S01]  /*2530*/  FFMA R100, R19, R27, R100 ;  /* 0x0000001b13647223 */ /* 0x000fe20000000064 */
[C---:B------:R-:W-:Y:S01]  /*2540*/  FFMA R47, R32.reuse, R24, R47 ;  /* 0x00000018202f7223 */ /* 0x040fe2000000002f */
[CC--:B------:R-:W-:Y:S01]  /*2550*/  FFMA R46, R32.reuse, R25.reuse, R46 ;  /* 0x00000019202e7223 */ /* 0x0c0fe2000000002e */
[----:B------:R-:W-:Y:S01]  /*2560*/  FFMA R45, R32, R26, R45 ;  /* 0x0000001a202d7223 */ /* 0x000fe2000000002d */
[C---:B-1----:R-:W-:Y:S01]  /*2570*/  FFMA R28, R33.reuse, R24, R113 ;  /* 0x00000018211c7223 */ /* 0x042fe20000000071 */
[CC--:B------:R-:W-:Y:S01]  /*2580*/  FFMA R29, R33.reuse, R25.reuse, R29 ;  /* 0x00000019211d7223 */ /* 0x0c0fe2000000001d */
[----:B------:R-:W-:Y:S01]  /*2590*/  FFMA R30, R33, R26, R30 ;  /* 0x0000001a211e7223 */ /* 0x000fe2000000001e */
[-C--:B------:R-:W-:Y:S01]  /*25a0*/  FFMA R36, R34, R24.reuse, R112 ;  /* 0x0000001822247223 */ /* 0x080fe20000000070 */
[C---:B------:R-:W-:Y:S01]  /*25b0*/  FFMA R68, R16.reuse, R24, R68 ;  /* 0x0000001810447223 */ /* 0x040fe20000000044 */
[CC--:B------:R-:W-:Y:S01]  /*25c0*/  FFMA R69, R16.reuse, R25.reuse, R69 ;  /* 0x0000001910457223 */ /* 0x0c0fe20000000045 */
[----:B------:R-:W-:Y:S01]  /*25d0*/  FFMA R70, R16, R26, R70 ;  /* 0x0000001a10467223 */ /* 0x000fe20000000046 */
[C---:B------:R-:W-:Y:S01]  /*25e0*/  FFMA R76, R17.reuse, R24, R76 ;  /* 0x00000018114c7223 */ /* 0x040fe2000000004c */
[CC--:B------:R-:W-:Y:S01]  /*25f0*/  FFMA R77, R17.reuse, R25.reuse, R77 ;  /* 0x00000019114d7223 */ /* 0x0c0fe2000000004d */
[----:B------:R-:W-:Y:S01]  /*2600*/  FFMA R78, R17, R26, R78 ;  /* 0x0000001a114e7223 */ /* 0x000fe2000000004e */
        /* <DEDUP_REMOVED lines=35> */
[----:B------:R-:W-:-:S02]  /*2840*/  LEA R51, R5, R21, 0xc ;  /* 0x0000001505337211 */ /* 0x000fc400078e60ff */
[----:B------:R-:W-:Y:S01]  /*2850*/  LEA R48, R5, R22, 0xc ;  /* 0x0000001605307211 */ /* 0x000fe200078e60ff */
[----:B---34-:R-:W-:Y:S06]  /*2860*/  @P1 BRA `(.L_x_0) ;  /* 0x0000000000501947 */ /* 0x018fec0003800000 */
[----:B------:R-:W-:Y:S02]  /*2870*/  SHF.L.U32 R23, R2, 0xb, RZ ;  /* 0x0000000b02177819 */ /* 0x000fe400000006ff */
[C---:B------:R-:W-:Y:S02]  /*2880*/  LOP3.LUT R2, R20.reuse, 0xffff, RZ, 0xc0, !PT ;  /* 0x0000ffff14027812 */ /* 0x040fe400078ec0ff */
[----:B------:R-:W-:Y:S02]  /*2890*/  SHF.L.U32 R49, R20, 0x4, RZ ;  /* 0x0000000414317819 */ /* 0x000fe400000006ff */
[----:B------:R-:W-:Y:S02]  /*28a0*/  LOP3.LUT R20, R23, 0x800, RZ, 0xc0, !PT ;  /* 0x0000080017147812 */ /* 0x000fe400078ec0ff */
[----:B------:R-:W-:Y:S02]  /*28b0*/  LEA R21, R5, R21, 0xc ;  /* 0x0000001505157211 */ /* 0x000fe400078e60ff */
[----:B------:R-:W-:-:S02]  /*28c0*/  SHF.R.U32.HI R2, RZ, 0x1, R2 ;  /* 0x00000001ff027819 */ /* 0x000fc40000011602 */
[C---:B------:R-:W-:Y:S02]  /*28d0*/  LOP3.LUT R23, R49.reuse, 0x7fe00, RZ, 0xc0, !PT ;  /* 0x0007fe0031177812 */ /* 0x040fe400078ec0ff */
[----:B------:R-:W-:Y:S02]  /*28e0*/  LOP3.LUT R49, R49, 0x1f0, RZ, 0xc0, !PT ;  /* 0x000001f031317812 */ /* 0x000fe400078ec0ff */
[----:B------:R-:W-:Y:S02]  /*28f0*/  IADD3 R21, PT, PT, R20, R21, RZ ;  /* 0x0000001514157210 */ /* 0x000fe40007ffe0ff */
[----:B------:R-:W-:Y:S02]  /*2900*/  LOP3.LUT R2, R2, 0xffff, RZ, 0xc0, !PT ;  /* 0x0000ffff02027812 */ /* 0x000fe400078ec0ff */
[----:B------:R-:W-:Y:S02]  /*2910*/  IADD3 R22, PT, PT, R49, R22, R23 ;  /* 0x0000001631167210 */ /* 0x000fe40007ffe017 */
[----:B------:R-:W-:-:S02]  /*2920*/  LEA R21, R2, R21, 0x2 ;  /* 0x0000001502157211 */ /* 0x000fc400078e10ff */
[C---:B------:R-:W-:Y:S02]  /*2930*/  LEA R22, R5.reuse, R22, 0xc ;  /* 0x0000001605167211 */ /* 0x040fe400078e60ff */
[----:B------:R-:W-:Y:S01]  /*2940*/  LOP3.LUT R5, R5, 0x1, RZ, 0x3c, !PT ;  /* 0x0000000105057812 */ /* 0x000fe200078e3cff */
[----:B-----5:R0:W-:Y:S04]  /*2950*/  STS [R21], R92 ;  /* 0x0000005c15007388 */ /* 0x0201e80000000800 */
[----:B------:R0:W-:Y:S04]  /*2960*/  STS [R21+0x200], R93 ;  /* 0x0002005d15007388 */ /* 0x0001e80000000800 */
[----:B------:R0:W-:Y:S04]  /*2970*/  STS [R21+0x400], R94 ;  /* 0x0004005e15007388 */ /* 0x0001e80000000800 */
[----:B------:R0:W-:Y:S04]  /*2980*/  STS [R21+0x600], R95 ;  /* 0x0006005f15007388 */ /* 0x0001e80000000800 */
[----:B------:R0:W-:Y:S01]  /*2990*/  STS.128 [R22], R12 ;  /* 0x0000000c16007388 */ /* 0x0001e20000000c00 */
[----:B------:R-:W-:Y:S06]  /*29a0*/  BAR.SYNC.DEFER_BLOCKING 0x0 ;  /* 0x0000000000007b1d */ /* 0x000fec0000010000 */
.L_x_0:
[----:B------:R-:W-:Y:S01]  /*29b0*/  LEA R109, R7, R48, 0x2 ;  /* 0x00000030076d7211 */ /* 0x000fe200078e10ff */
[----:B------:R-:W-:Y:S01]  /*29c0*/  FFMA R20, R60, R96, R47 ;  /* 0x000000603c147223 */ /* 0x000fe2000000002f */
[----:B------:R-:W-:Y:S01]  /*29d0*/  LEA R108, R0, R51, 0x2 ;  /* 0x00000033006c7211 */ /* 0x000fe200078e10ff */
[C---:B0-----:R-:W-:Y:S01]  /*29e0*/  FFMA R21, R60.reuse, R97, R46 ;  /* 0x000000613c157223 */ /* 0x041fe2000000002e */
[C---:B------:R-:W-:Y:S01]  /*29f0*/  FFMA R22, R60.reuse, R98, R45 ;  /* 0x000000623c167223 */ /* 0x040fe2000000002d */
[----:B------:R-:W-:Y:S01]  /*2a00*/  FFMA R23, R60, R99, R44 ;  /* 0x000000633c177223 */ /* 0x000fe2000000002c */
[----:B------:R3:W0:Y:S01]  /*2a10*/  LDS.128 R48, [R109] ;  /* 0x000000006d307984 */ /* 0x0006220000000c00 */
[----:B------:R-:W1:Y:S01]  /*2a20*/  LDC R2, c[0x0][0x39c] ;  /* 0x0000e700ff027b82 */ /* 0x000e620000000800 */
[----:B------:R-:W-:Y:S01]  /*2a30*/  IADD3 R4, P1, PT, R4, 0x20, RZ ;  /* 0x0000002004047810 */ /* 0x000fe20007f3e0ff */
[C---:B------:R-:W-:Y:S01]  /*2a40*/  FFMA R28, R61.reuse, R96, R28 ;  /* 0x000000603d1c7223 */ /* 0x040fe2000000001c */
[----:B------:R3:W2:Y:S01]  /*2a50*/  LDS.128 R56, [R108] ;  /* 0x000000006c387984 */ /* 0x0006a20000000c00 */
[C---:B------:R-:W-:Y:S01]  /*2a60*/  FFMA R29, R61.reuse, R97, R29 ;  /* 0x000000613d1d7223 */ /* 0x040fe2000000001d */
[C---:B------:R-:W-:Y:S01]  /*2a70*/  FFMA R30, R61.reuse, R98, R30 ;  /* 0x000000623d1e7223 */ /* 0x040fe2000000001e */
[----:B------:R-:W-:Y:S01]  /*2a80*/  FFMA R31, R61, R99, R31 ;  /* 0x000000633d1f7223 */ /* 0x000fe2000000001f */
[----:B------:R3:W4:Y:S01]  /*2a90*/  LDS.128 R52, [R108+0x100] ;  /* 0x000100006c347984 */ /* 0x0007220000000c00 */
[C---:B------:R-:W-:Y:S01]  /*2aa0*/  FFMA R36, R62.reuse, R96, R36 ;  /* 0x000000603e247223 */ /* 0x040fe20000000024 */
[C---:B------:R-:W-:Y:S01]  /*2ab0*/  FFMA R37, R62.reuse, R97, R37 ;  /* 0x000000613e257223 */ /* 0x040fe20000000025 */
[C---:B------:R-:W-:Y:S01]  /*2ac0*/  FFMA R38, R62.reuse, R98, R38 ;  /* 0x000000623e267223 */ /* 0x040fe20000000026 */
[----:B------:R3:W0:Y:S01]  /*2ad0*/  LDS.128 R44, [R109+0x100] ;  /* 0x000100006d2c7984 */ /* 0x0006220000000c00 */
        /* <DEDUP_REMOVED lines=21> */
[----:B------:R-:W-:-:S02]  /*2c30*/  IADD3.X R3, PT, PT, RZ, R3, RZ, P1, !PT ;  /* 0x00000003ff037210 */ /* 0x000fc40000ffe4ff */
[----:B-1----:R-:W-:Y:S01]  /*2c40*/  LEA R6, R2, R6, 0x3 ;  /* 0x0000000602067211 */ /* 0x002fe200078e18ff */
[----:B--234-:R-:W-:Y:S06]  /*2c50*/  @!P0 BRA `(.L_x_1) ;  /* 0xffffffd8007c8947 */ /* 0x01cfec000383ffff */
[----:B------:R-:W1:Y:S01]  /*2c60*/  S2R R3, SR_CTAID.Y ;  /* 0x0000000000037919 */ /* 0x000e620000002600 */
[----:B-----5:R-:W2:Y:S01]  /*2c70*/  LDC.64 R12, c[0x0][0x390] ;  /* 0x0000e400ff0c7b82 */ /* 0x020ea20000000a00 */
[----:B------:R-:W3:Y:S01]  /*2c80*/  S2R R4, SR_CTAID.X ;  /* 0x0000000000047919 */ /* 0x000ee20000002500 */
[----:B-1----:R-:W-:Y:S02]  /*2c90*/  LEA R3, R3, R0, 0x7 ;  /* 0x0000000003037211 */ /* 0x002fe400078e38ff */
[----:B---3--:R-:W-:-:S05]  /*2ca0*/  LEA R7, R4, R7, 0x7 ;  /* 0x0000000704077211 */ /* 0x008fca00078e38ff */
[C---:B------:R-:W-:Y:S01]  /*2cb0*/  IMAD R5, R3.reuse, R2, R7 ;  /* 0x0000000203057224 */ /* 0x040fe200078e0207 */
[----:B------:R-:W-:-:S03]  /*2cc0*/  IADD3 R3, PT, PT, R3, 0x40, RZ ;  /* 0x0000004003037810 */ /* 0x000fc60007ffe0ff */
[----:B--2---:R-:W-:-:S04]  /*2cd0*/  IMAD.WIDE R4, R5, 0x4, R12 ;  /* 0x0000000405047825 */ /* 0x004fc800078e020c */
[----:B------:R-:W-:Y:S01]  /*2ce0*/  IMAD R3, R3, R2, R7 ;  /* 0x0000000203037224 */ /* 0x000fe200078e0207 */
[----:B------:R-:W-:Y:S01]  /*2cf0*/  STG.E.128 desc[UR8][R4.64], R16 ;  /* 0x0000001004007986 */ /* 0x000fe2000c101d08 */
[----:B------:R-:W-:-:S04]  /*2d00*/  IMAD.WIDE R6, R2, 0x4, R4 ;  /* 0x0000000402067825 */ /* 0x000fc800078e0204 */
[----:B------:R-:W-:Y:S01]  /*2d10*/  IMAD.WIDE R12, R3, 0x4, R12 ;  /* 0x00000004030c7825 */ /* 0x000fe200078e020c */
[----:B------:R-:W-:Y:S03]  /*2d20*/  STG.E.128 desc[UR8][R6.64], R24 ;  /* 0x0000001806007986 */ /* 0x000fe6000c101d08 */
[----:B------:R-:W-:-:S04]  /*2d30*/  IMAD.WIDE R8, R2, 0x4, R6 ;  /* 0x0000000402087825 */ /* 0x000fc800078e0206 */
[C---:B------:R-:W-:Y:S01]  /*2d40*/  IMAD.WIDE R14, R2.reuse, 0x4, R12 ;  /* 0x00000004020e7825 */ /* 0x040fe200078e020c */
[----:B------:R-:W-:Y:S03]  /*2d50*/  STG.E.128 desc[UR8][R8.64], R32 ;  /* 0x0000002008007986 */ /* 0x000fe6000c101d08 */
[----:B------:R-:W-:-:S04]  /*2d60*/  IMAD.WIDE R10, R2, 0x4, R8 ;  /* 0x00000004020a7825 */ /* 0x000fc800078e0208 */
[C---:B0-----:R-:W-:Y:S01]  /*2d70*/  IMAD.WIDE R44, R2.reuse, 0x4, R14 ;  /* 0x00000004022c7825 */ /* 0x041fe200078e020e */
[----:B------:R-:W-:Y:S04]  /*2d80*/  STG.E.128 desc[UR8][R10.64], R40 ;  /* 0x000000280a007986 */ /* 0x000fe8000c101d08 */
[----:B------:R-:W-:Y:S01]  /*2d90*/  STG.E.128 desc[UR8][R4.64+0x100], R20 ;  /* 0x0001001404007986 */ /* 0x000fe2000c101d08 */
[----:B------:R-:W-:-:S03]  /*2da0*/  IMAD.WIDE R2, R2, 0x4, R44 ;  /* 0x0000000402027825 */ /* 0x000fc600078e022c */
[----:B------:R-:W-:Y:S04]  /*2db0*/  STG.E.128 desc[UR8][R6.64+0x100], R28 ;  /* 0x0001001c06007986 */ /* 0x000fe8000c101d08 */
        /* <DEDUP_REMOVED lines=9> */
[----:B------:R-:W-:Y:S01]  /*2e50*/  STG.E.128 desc[UR8][R2.64+0x100], R96 ;  /* 0x0001006002007986 */ /* 0x000fe2000c101d08 */
[----:B------:R-:W-:Y:S05]  /*2e60*/  EXIT ;  /* 0x000000000000794d */ /* 0x000fea0003800000 */
.L_x_2:
[----:B------:R-:W-:-:S00]  /*2e70*/  BRA `(.L_x_2) ;  /* 0xfffffffc00fc7947 */ /* 0x000fc0000383ffff */
[----:B------:R-:W-:-:S00]  /*2e80*/  NOP ;  /* 0x0000000000007918 */ /* 0x000fc00000000000 */
[----:B------:R-:W-:-:S00]  /*2e90*/  NOP ;  /* 0x0000000000007918 */ /* 0x000fc00000000000 */
[----:B------:R-:W-:-:S00]  /*2ea0*/  NOP ;  /* 0x0000000000007918 */ /* 0x000fc00000000000 */
[----:B------:R-:W-:-:S00]  /*2eb0*/  NOP ;  /* 0x0000000000007918 */ /* 0x000fc00000000000 */
[----:B------:R-:W-:-:S00]  /*2ec0*/  NOP ;  /* 0x0000000000007918 */ /* 0x000fc00000000000 */
[----:B------:R-:W-:-:S00]  /*2ed0*/  NOP ;  /* 0x0000000000007918 */ /* 0x000fc00000000000 */
[----:B------:R-:W-:-:S00]  /*2ee0*/  NOP ;  /* 0x0000000000007918 */ /* 0x000fc00000000000 */
[----:B------:R-:W-:-:S00]  /*2ef0*/  NOP ;  /* 0x0000000000007918 */ /* 0x000fc00000000000 */
.L_x_3:


//--------------------- .nv.shared._Z5SgemmILi128ELi8ELi128ELi8ELi8ELb0EEvPfS0_S0_iii --------------------------
	.section	.nv.shared._Z5SgemmILi128ELi8ELi128ELi8ELi8ELb0EEvPfS0_S0_iii,"aw",@nobits
	.sectionflags	@""
	.align	4
.nv.shared._Z5SgemmILi128ELi8ELi128ELi8ELi8ELb0EEvPfS0_S0_iii:
	.zero		17408


//--------------------- .nv.shared.reserved.0     --------------------------
	.section	.nv.shared.reserved.0,"aw",@nobits
	.weak		__nv_reservedSMEM_offset_0_alias
	.size		__nv_reservedSMEM_offset_0_alias, 0, 64
	.other		__nv_reservedSMEM_offset_0_alias,@"STO_CUDA_RESERVED_SHARED STV_DEFAULT"
__nv_reservedSMEM_offset_0_alias:
	.zero		0
	.zero		64


//--------------------- .nv.constant0._Z5SgemmILi128ELi8ELi128ELi8ELi8ELb0EEvPfS0_S0_iii --------------------------
	.section	.nv.constant0._Z5SgemmILi128ELi8ELi128ELi8ELi8ELb0EEvPfS0_S0_iii,"a",@progbits
	.sectionflags	@""
	.align	4
.nv.constant0._Z5SgemmILi128ELi8ELi128ELi8ELi8ELb0EEvPfS0_S0_iii:
	.zero		932


//--------------------- SYMBOLS --------------------------

	.type		.nv.reservedSmem.offset0,@object
	.size		.nv.reservedSmem.offset0,0x4
	.type		.nv.reservedSmem.cap,@object
	.size		.nv.reservedSmem.cap,0x4
